//
// Generated by NVIDIA NVVM Compiler
//
// Compiler Build ID: CL-36424714
// Cuda compilation tools, release 13.0, V13.0.88
// Based on NVVM 20.0.0
//

.version 9.0
.target sm_100
.address_size 64

	// .globl	_Z23play_with_shared_memoryPiS_i
.extern .shared .align 16 .b8 local_board[];

.visible .entry _Z23play_with_shared_memoryPiS_i(
	.param .u64 .ptr .align 1 _Z23play_with_shared_memoryPiS_i_param_0,
	.param .u64 .ptr .align 1 _Z23play_with_shared_memoryPiS_i_param_1,
	.param .u32 _Z23play_with_shared_memoryPiS_i_param_2
)
{
	.reg .pred 	%p<35>;
	.reg .b32 	%r<82>;
	.reg .b64 	%rd<13>;

	ld.param.u64 	%rd3, [_Z23play_with_shared_memoryPiS_i_param_0];
	ld.param.u64 	%rd2, [_Z23play_with_shared_memoryPiS_i_param_1];
	ld.param.u32 	%r34, [_Z23play_with_shared_memoryPiS_i_param_2];
	cvta.to.global.u64 	%rd1, %rd3;
	mov.u32 	%r35, %ctaid.x;
	mov.u32 	%r1, %tid.x;
	mov.u32 	%r36, %ntid.x;
	mul.lo.s32 	%r2, %r34, %r34;
	mul.lo.s32 	%r37, %r35, %r36;
	add.s32 	%r3, %r37, %r1;
	rem.s32 	%r4, %r3, %r34;
	mul.wide.u32 	%rd4, %r3, 4;
	add.s64 	%rd5, %rd1, %rd4;
	ld.global.u32 	%r38, [%rd5];
	add.s32 	%r39, %r34, %r1;
	shl.b32 	%r40, %r39, 2;
	mov.u32 	%r41, local_board;
	add.s32 	%r5, %r41, %r40;
	st.shared.u32 	[%r5], %r38;
	rem.u32 	%r6, %r3, %r36;
	sub.s32 	%r42, %r36, %r34;
	setp.lt.s32 	%p1, %r6, %r42;
	add.s32 	%r43, %r39, %r37;
	setp.ge.s32 	%p2, %r43, %r2;
	shl.b32 	%r44, %r34, 2;
	add.s32 	%r8, %r5, %r44;
	or.pred  	%p3, %p1, %p2;
	@%p3 bra 	$L__BB0_2;
	mul.wide.s32 	%rd6, %r43, 4;
	add.s64 	%rd7, %rd1, %rd6;
	ld.global.u32 	%r45, [%rd7];
	st.shared.u32 	[%r8], %r45;
$L__BB0_2:
	setp.ge.s32 	%p4, %r6, %r34;
	setp.lt.s32 	%p5, %r3, %r34;
	shl.b32 	%r46, %r1, 2;
	add.s32 	%r9, %r41, %r46;
	or.pred  	%p6, %p5, %p4;
	@%p6 bra 	$L__BB0_4;
	sub.s32 	%r48, %r3, %r34;
	mul.wide.s32 	%rd8, %r48, 4;
	add.s64 	%rd9, %rd1, %rd8;
	ld.global.u32 	%r49, [%rd9];
	st.shared.u32 	[%r9], %r49;
$L__BB0_4:
	setp.ge.s32 	%p7, %r43, %r2;
	bar.sync 	0;
	setp.eq.s32 	%p8, %r4, 0;
	mov.b32 	%r74, 0;
	or.pred  	%p9, %p8, %p7;
	@%p9 bra 	$L__BB0_6;
	ld.shared.u32 	%r51, [%r8+-4];
	setp.ne.s32 	%p10, %r51, 0;
	selp.u32 	%r74, 1, 0, %p10;
$L__BB0_6:
	setp.ge.s32 	%p11, %r43, %r2;
	mov.b32 	%r75, 0;
	@%p11 bra 	$L__BB0_8;
	ld.shared.u32 	%r53, [%r8];
	setp.ne.s32 	%p12, %r53, 0;
	selp.u32 	%r75, 1, 0, %p12;
$L__BB0_8:
	setp.ge.s32 	%p13, %r43, %r2;
	add.s32 	%r14, %r75, %r74;
	add.s32 	%r15, %r34, -1;
	setp.eq.s32 	%p14, %r4, %r15;
	mov.b32 	%r76, 0;
	or.pred  	%p15, %p14, %p13;
	@%p15 bra 	$L__BB0_10;
	ld.shared.u32 	%r55, [%r8+4];
	setp.ne.s32 	%p16, %r55, 0;
	selp.u32 	%r76, 1, 0, %p16;
$L__BB0_10:
	add.s32 	%r18, %r14, %r76;
	setp.eq.s32 	%p17, %r4, 0;
	mov.b32 	%r77, 0;
	@%p17 bra 	$L__BB0_12;
	ld.shared.u32 	%r57, [%r5+-4];
	setp.ne.s32 	%p18, %r57, 0;
	selp.u32 	%r77, 1, 0, %p18;
$L__BB0_12:
	add.s32 	%r21, %r18, %r77;
	setp.eq.s32 	%p19, %r4, %r15;
	mov.b32 	%r78, 0;
	@%p19 bra 	$L__BB0_14;
	ld.shared.u32 	%r59, [%r5+4];
	setp.ne.s32 	%p20, %r59, 0;
	selp.u32 	%r78, 1, 0, %p20;
$L__BB0_14:
	setp.eq.s32 	%p21, %r4, 0;
	setp.lt.s32 	%p22, %r3, %r34;
	add.s32 	%r24, %r21, %r78;
	mov.b32 	%r79, 0;
	or.pred  	%p23, %p22, %p21;
	@%p23 bra 	$L__BB0_16;
	ld.shared.u32 	%r61, [%r9+-4];
	setp.ne.s32 	%p24, %r61, 0;
	selp.u32 	%r79, 1, 0, %p24;
$L__BB0_16:
	add.s32 	%r27, %r24, %r79;
	setp.lt.s32 	%p25, %r3, %r34;
	mov.b32 	%r80, 0;
	@%p25 bra 	$L__BB0_18;
	ld.shared.u32 	%r63, [%r9];
	setp.ne.s32 	%p26, %r63, 0;
	selp.u32 	%r80, 1, 0, %p26;
$L__BB0_18:
	setp.eq.s32 	%p27, %r4, %r15;
	setp.lt.s32 	%p28, %r3, %r34;
	add.s32 	%r30, %r27, %r80;
	mov.b32 	%r81, 0;
	or.pred  	%p29, %p28, %p27;
	@%p29 bra 	$L__BB0_20;
	ld.shared.u32 	%r65, [%r9+4];
	setp.ne.s32 	%p30, %r65, 0;
	selp.u32 	%r81, 1, 0, %p30;
$L__BB0_20:
	add.s32 	%r66, %r30, %r81;
	ld.shared.u32 	%r68, [%r5];
	setp.ne.s32 	%p31, %r68, 0;
	add.s32 	%r69, %r66, -4;
	setp.lt.u32 	%p32, %r69, -2;
	setp.eq.s32 	%p33, %r68, 0;
	setp.eq.s32 	%p34, %r66, 3;
	selp.b32 	%r70, 1, %r68, %p34;
	selp.b32 	%r71, %r70, %r68, %p33;
	selp.b32 	%r72, 0, %r71, %p32;
	selp.b32 	%r73, %r72, %r71, %p31;
	cvta.to.global.u64 	%rd10, %rd2;
	add.s64 	%rd12, %rd10, %rd4;
	st.global.u32 	[%rd12], %r73;
	bar.sync 	0;
	ret;

}
	// .globl	_Z25play_with_row_based_indexPiS_i
.visible .entry _Z25play_with_row_based_indexPiS_i(
	.param .u64 .ptr .align 1 _Z25play_with_row_based_indexPiS_i_param_0,
	.param .u64 .ptr .align 1 _Z25play_with_row_based_indexPiS_i_param_1,
	.param .u32 _Z25play_with_row_based_indexPiS_i_param_2
)
{
	.reg .pred 	%p<31>;
	.reg .b32 	%r<66>;
	.reg .b64 	%rd<15>;

	ld.param.u64 	%rd7, [_Z25play_with_row_based_indexPiS_i_param_0];
	ld.param.u64 	%rd6, [_Z25play_with_row_based_indexPiS_i_param_1];
	ld.param.u32 	%r32, [_Z25play_with_row_based_indexPiS_i_param_2];
	cvta.to.global.u64 	%rd1, %rd7;
	mov.u32 	%r33, %ctaid.x;
	mov.u32 	%r34, %tid.x;
	mov.u32 	%r35, %ntid.x;
	mul.lo.s32 	%r1, %r32, %r32;
	mad.lo.s32 	%r36, %r33, %r35, %r34;
	rem.s32 	%r3, %r36, %r32;
	setp.eq.s32 	%p1, %r3, 0;
	add.s32 	%r4, %r32, %r36;
	setp.ge.s32 	%p2, %r4, %r1;
	mul.wide.s32 	%rd8, %r4, 4;
	add.s64 	%rd2, %rd1, %rd8;
	mov.b32 	%r58, 0;
	or.pred  	%p3, %p1, %p2;
	@%p3 bra 	$L__BB1_2;
	ld.global.u32 	%r37, [%rd2+-4];
	setp.ne.s32 	%p4, %r37, 0;
	selp.u32 	%r58, 1, 0, %p4;
$L__BB1_2:
	setp.ge.s32 	%p5, %r4, %r1;
	mov.b32 	%r59, 0;
	@%p5 bra 	$L__BB1_4;
	ld.global.u32 	%r39, [%rd2];
	setp.ne.s32 	%p6, %r39, 0;
	selp.u32 	%r59, 1, 0, %p6;
$L__BB1_4:
	setp.ge.s32 	%p7, %r4, %r1;
	add.s32 	%r9, %r59, %r58;
	add.s32 	%r10, %r32, -1;
	setp.eq.s32 	%p8, %r3, %r10;
	mov.b32 	%r60, 0;
	or.pred  	%p9, %p8, %p7;
	@%p9 bra 	$L__BB1_6;
	ld.global.u32 	%r41, [%rd2+4];
	setp.ne.s32 	%p10, %r41, 0;
	selp.u32 	%r60, 1, 0, %p10;
$L__BB1_6:
	add.s32 	%r13, %r9, %r60;
	setp.eq.s32 	%p11, %r3, 0;
	mov.b32 	%r61, 0;
	@%p11 bra 	$L__BB1_8;
	mul.wide.u32 	%rd9, %r36, 4;
	add.s64 	%rd10, %rd1, %rd9;
	ld.global.u32 	%r43, [%rd10+-4];
	setp.ne.s32 	%p12, %r43, 0;
	selp.u32 	%r61, 1, 0, %p12;
$L__BB1_8:
	add.s32 	%r16, %r13, %r61;
	setp.eq.s32 	%p13, %r3, %r10;
	mul.wide.u32 	%rd11, %r36, 4;
	add.s64 	%rd3, %rd1, %rd11;
	mov.b32 	%r62, 0;
	@%p13 bra 	$L__BB1_10;
	ld.global.u32 	%r45, [%rd3+4];
	setp.ne.s32 	%p14, %r45, 0;
	selp.u32 	%r62, 1, 0, %p14;
$L__BB1_10:
	setp.eq.s32 	%p15, %r3, 0;
	add.s32 	%r19, %r16, %r62;
	setp.lt.s32 	%p16, %r36, %r32;
	not.b32 	%r47, %r32;
	add.s32 	%r48, %r36, %r47;
	mul.wide.s32 	%rd12, %r48, 4;
	add.s64 	%rd4, %rd1, %rd12;
	mov.b32 	%r63, 0;
	or.pred  	%p17, %p16, %p15;
	@%p17 bra 	$L__BB1_12;
	ld.global.u32 	%r49, [%rd4];
	setp.ne.s32 	%p18, %r49, 0;
	selp.u32 	%r63, 1, 0, %p18;
$L__BB1_12:
	add.s32 	%r22, %r19, %r63;
	setp.lt.s32 	%p19, %r36, %r32;
	mov.b32 	%r64, 0;
	@%p19 bra 	$L__BB1_14;
	ld.global.u32 	%r51, [%rd4+4];
	setp.ne.s32 	%p20, %r51, 0;
	selp.u32 	%r64, 1, 0, %p20;
$L__BB1_14:
	setp.lt.s32 	%p21, %r36, %r32;
	setp.eq.s32 	%p22, %r3, %r10;
	add.s32 	%r25, %r22, %r64;
	mov.b32 	%r65, 0;
	or.pred  	%p23, %p21, %p22;
	@%p23 bra 	$L__BB1_16;
	ld.global.u32 	%r53, [%rd4+8];
	setp.ne.s32 	%p24, %r53, 0;
	selp.u32 	%r65, 1, 0, %p24;
$L__BB1_16:
	add.s32 	%r54, %r25, %r65;
	ld.global.u32 	%r29, [%rd3];
	cvta.to.global.u64 	%rd13, %rd6;
	add.s64 	%rd5, %rd13, %rd11;
	st.global.u32 	[%rd5], %r29;
	setp.eq.s32 	%p25, %r29, 0;
	add.s32 	%r55, %r54, -4;
	setp.gt.u32 	%p26, %r55, -3;
	or.pred  	%p27, %p25, %p26;
	@%p27 bra 	$L__BB1_18;
	mov.b32 	%r57, 0;
	st.global.u32 	[%rd5], %r57;
	bra.uni 	$L__BB1_20;
$L__BB1_18:
	setp.ne.s32 	%p28, %r29, 0;
	setp.ne.s32 	%p29, %r54, 3;
	or.pred  	%p30, %p28, %p29;
	@%p30 bra 	$L__BB1_20;
	mov.b32 	%r56, 1;
	st.global.u32 	[%rd5], %r56;
$L__BB1_20:
	bar.sync 	0;
	ret;

}
	// .globl	_Z4playPiS_
.visible .entry _Z4playPiS_(
	.param .u64 .ptr .align 1 _Z4playPiS__param_0,
	.param .u64 .ptr .align 1 _Z4playPiS__param_1
)
{
	.reg .pred 	%p<32>;
	.reg .b32 	%r<75>;
	.reg .b64 	%rd<29>;

	ld.param.u64 	%rd5, [_Z4playPiS__param_0];
	ld.param.u64 	%rd4, [_Z4playPiS__param_1];
	cvta.to.global.u64 	%rd1, %rd5;
	mov.u32 	%r1, %ctaid.x;
	mov.u32 	%r2, %tid.x;
	mov.u32 	%r3, %ntid.x;
	mov.u32 	%r4, %nctaid.x;
	mul.lo.s32 	%r5, %r1, %r3;
	add.s32 	%r6, %r5, %r2;
	mul.lo.s32 	%r32, %r3, %r4;
	setp.ge.u32 	%p1, %r6, %r32;
	@%p1 bra 	$L__BB2_21;
	setp.eq.s32 	%p2, %r1, 0;
	setp.eq.s32 	%p3, %r2, 0;
	or.pred  	%p4, %p2, %p3;
	@%p4 bra 	$L__BB2_3;
	sub.s32 	%r34, %r5, %r3;
	add.s32 	%r35, %r2, %r34;
	add.s32 	%r36, %r35, -1;
	mul.wide.u32 	%rd6, %r36, 4;
	add.s64 	%rd7, %rd1, %rd6;
	ld.global.u32 	%r37, [%rd7];
	setp.ne.s32 	%p6, %r37, 0;
	selp.u32 	%r68, 1, 0, %p6;
	bra.uni 	$L__BB2_4;
$L__BB2_3:
	setp.eq.s32 	%p5, %r1, 0;
	mov.b32 	%r68, 0;
	@%p5 bra 	$L__BB2_5;
$L__BB2_4:
	sub.s32 	%r38, %r5, %r3;
	add.s32 	%r39, %r38, %r2;
	mul.wide.u32 	%rd8, %r39, 4;
	add.s64 	%rd9, %rd1, %rd8;
	ld.global.u32 	%r40, [%rd9];
	setp.ne.s32 	%p7, %r40, 0;
	selp.u32 	%r41, 1, 0, %p7;
	add.s32 	%r68, %r68, %r41;
$L__BB2_5:
	setp.eq.s32 	%p8, %r1, 0;
	add.s32 	%r11, %r3, -1;
	setp.eq.s32 	%p9, %r2, %r11;
	mov.b32 	%r69, 0;
	or.pred  	%p10, %p8, %p9;
	@%p10 bra 	$L__BB2_7;
	sub.s32 	%r44, %r5, %r3;
	cvt.u64.u32 	%rd10, %r44;
	cvt.u64.u32 	%rd11, %r2;
	add.s64 	%rd12, %rd11, %rd10;
	shl.b64 	%rd13, %rd12, 2;
	add.s64 	%rd14, %rd1, %rd13;
	ld.global.u32 	%r45, [%rd14+4];
	setp.ne.s32 	%p11, %r45, 0;
	selp.u32 	%r69, 1, 0, %p11;
$L__BB2_7:
	add.s32 	%r14, %r69, %r68;
	setp.eq.s32 	%p12, %r2, 0;
	mov.b32 	%r70, 0;
	@%p12 bra 	$L__BB2_9;
	add.s32 	%r47, %r6, -1;
	mul.wide.u32 	%rd15, %r47, 4;
	add.s64 	%rd16, %rd1, %rd15;
	ld.global.u32 	%r48, [%rd16];
	setp.ne.s32 	%p13, %r48, 0;
	selp.u32 	%r70, 1, 0, %p13;
$L__BB2_9:
	add.s32 	%r17, %r14, %r70;
	setp.eq.s32 	%p14, %r2, %r11;
	mul.wide.u32 	%rd17, %r6, 4;
	add.s64 	%rd2, %rd1, %rd17;
	mov.b32 	%r71, 0;
	@%p14 bra 	$L__BB2_11;
	ld.global.u32 	%r50, [%rd2+4];
	setp.ne.s32 	%p15, %r50, 0;
	selp.u32 	%r71, 1, 0, %p15;
$L__BB2_11:
	setp.eq.s32 	%p16, %r2, 0;
	add.s32 	%r20, %r17, %r71;
	add.s32 	%r21, %r4, -1;
	setp.eq.s32 	%p17, %r1, %r21;
	mov.b32 	%r72, 0;
	or.pred  	%p18, %p16, %p17;
	@%p18 bra 	$L__BB2_13;
	add.s32 	%r52, %r5, %r3;
	add.s32 	%r53, %r2, %r52;
	add.s32 	%r54, %r53, -1;
	mul.wide.u32 	%rd18, %r54, 4;
	add.s64 	%rd19, %rd1, %rd18;
	ld.global.u32 	%r55, [%rd19];
	setp.ne.s32 	%p19, %r55, 0;
	selp.u32 	%r72, 1, 0, %p19;
$L__BB2_13:
	add.s32 	%r24, %r20, %r72;
	setp.eq.s32 	%p20, %r1, %r21;
	mov.b32 	%r73, 0;
	@%p20 bra 	$L__BB2_15;
	add.s32 	%r57, %r6, %r3;
	mul.wide.u32 	%rd20, %r57, 4;
	add.s64 	%rd21, %rd1, %rd20;
	ld.global.u32 	%r58, [%rd21];
	setp.ne.s32 	%p21, %r58, 0;
	selp.u32 	%r73, 1, 0, %p21;
$L__BB2_15:
	setp.eq.s32 	%p22, %r1, %r21;
	setp.eq.s32 	%p23, %r2, %r11;
	add.s32 	%r27, %r24, %r73;
	mov.b32 	%r74, 0;
	or.pred  	%p24, %p22, %p23;
	@%p24 bra 	$L__BB2_17;
	add.s32 	%r61, %r5, %r3;
	cvt.u64.u32 	%rd22, %r61;
	cvt.u64.u32 	%rd23, %r2;
	add.s64 	%rd24, %rd23, %rd22;
	shl.b64 	%rd25, %rd24, 2;
	add.s64 	%rd26, %rd1, %rd25;
	ld.global.u32 	%r62, [%rd26+4];
	setp.ne.s32 	%p25, %r62, 0;
	selp.u32 	%r74, 1, 0, %p25;
$L__BB2_17:
	add.s32 	%r63, %r27, %r74;
	ld.global.u32 	%r31, [%rd2];
	cvta.to.global.u64 	%rd27, %rd4;
	add.s64 	%rd3, %rd27, %rd17;
	st.global.u32 	[%rd3], %r31;
	setp.eq.s32 	%p26, %r31, 0;
	add.s32 	%r64, %r63, -4;
	setp.gt.u32 	%p27, %r64, -3;
	or.pred  	%p28, %p26, %p27;
	@%p28 bra 	$L__BB2_19;
	mov.b32 	%r66, 0;
	st.global.u32 	[%rd3], %r66;
	bra.uni 	$L__BB2_21;
$L__BB2_19:
	setp.ne.s32 	%p29, %r31, 0;
	setp.ne.s32 	%p30, %r63, 3;
	or.pred  	%p31, %p29, %p30;
	@%p31 bra 	$L__BB2_21;
	mov.b32 	%r65, 1;
	st.global.u32 	[%rd3], %r65;
$L__BB2_21:
	bar.sync 	0;
	ret;

}


// ===== COMPILED SASS (sm_100) =====

	.target	sm_100

	.elftype	@"ET_EXEC"


//--------------------- .note.nv.tkinfo           --------------------------
	.section	.note.nv.tkinfo,"",@"SHT_NOTE"
	.sectionflags	@"SHF_NOTE_NV_TKINFO"
	.tkinfo
        /*0018*/ 	.word	0x00000002
        /*0030*/ 	.string	""
        /*0030*/ 	.string	"ptxas"
        /*0030*/ 	.string	"Cuda compilation tools, release 13.0, V13.0.88"
        /*0030*/ 	.string	"Build cuda_13.0.r13.0/compiler.36424714_0"
        /*0030*/ 	.string	"-arch sm_100 -m 64 "



//--------------------- .note.nv.cuinfo           --------------------------
	.section	.note.nv.cuinfo,"",@"SHT_NOTE"
	.sectionflags	@"SHF_NOTE_NV_CUINFO"
        /*0018*/ 	.short	0x0002
        /*001a*/ 	.short	0x0064
        /*001c*/ 	.short	0x0082
	.zero		2


//--------------------- .nv.info                  --------------------------
	.section	.nv.info,"",@"SHT_CUDA_INFO"
	.align	4


	//----- nvinfo : EIATTR_REGCOUNT
	.align		4
        /*0000*/ 	.byte	0x04, 0x2f
        /*0002*/ 	.short	(.L_1 - .L_0)
	.align		4
.L_0:
        /*0004*/ 	.word	index@(_Z23play_with_shared_memoryPiS_i)
        /*0008*/ 	.word	0x00000013


	//----- nvinfo : EIATTR_FRAME_SIZE
	.align		4
.L_1:
        /*000c*/ 	.byte	0x04, 0x11
        /*000e*/ 	.short	(.L_3 - .L_2)
	.align		4
.L_2:
        /*0010*/ 	.word	index@(_Z23play_with_shared_memoryPiS_i)
        /*0014*/ 	.word	0x00000000


	//----- nvinfo : EIATTR_REGCOUNT
	.align		4
.L_3:
        /*0018*/ 	.byte	0x04, 0x2f
        /*001a*/ 	.short	(.L_5 - .L_4)
	.align		4
.L_4:
        /*001c*/ 	.word	index@(_Z25play_with_row_based_indexPiS_i)
        /*0020*/ 	.word	0x00000014


	//----- nvinfo : EIATTR_FRAME_SIZE
	.align		4
.L_5:
        /*0024*/ 	.byte	0x04, 0x11
        /*0026*/ 	.short	(.L_7 - .L_6)
	.align		4
.L_6:
        /*0028*/ 	.word	index@(_Z25play_with_row_based_indexPiS_i)
        /*002c*/ 	.word	0x00000000


	//----- nvinfo : EIATTR_REGCOUNT
	.align		4
.L_7:
        /*0030*/ 	.byte	0x04, 0x2f
        /*0032*/ 	.short	(.L_9 - .L_8)
	.align		4
.L_8:
        /*0034*/ 	.word	index@(_Z4playPiS_)
        /*0038*/ 	.word	0x00000016


	//----- nvinfo : EIATTR_FRAME_SIZE
	.align		4
.L_9:
        /*003c*/ 	.byte	0x04, 0x11
        /*003e*/ 	.short	(.L_11 - .L_10)
	.align		4
.L_10:
        /*0040*/ 	.word	index@(_Z4playPiS_)
        /*0044*/ 	.word	0x00000000


	//----- nvinfo : EIATTR_MIN_STACK_SIZE
	.align		4
.L_11:
        /*0048*/ 	.byte	0x04, 0x12
        /*004a*/ 	.short	(.L_13 - .L_12)
	.align		4
.L_12:
        /*004c*/ 	.word	index@(_Z4playPiS_)
        /*0050*/ 	.word	0x00000000


	//----- nvinfo : EIATTR_MIN_STACK_SIZE
	.align		4
.L_13:
        /*0054*/ 	.byte	0x04, 0x12
        /*0056*/ 	.short	(.L_15 - .L_14)
	.align		4
.L_14:
        /*0058*/ 	.word	index@(_Z25play_with_row_based_indexPiS_i)
        /*005c*/ 	.word	0x00000000


	//----- nvinfo : EIATTR_MIN_STACK_SIZE
	.align		4
.L_15:
        /*0060*/ 	.byte	0x04, 0x12
        /*0062*/ 	.short	(.L_17 - .L_16)
	.align		4
.L_16:
        /*0064*/ 	.word	index@(_Z23play_with_shared_memoryPiS_i)
        /*0068*/ 	.word	0x00000000
.L_17:


//--------------------- .nv.compat                --------------------------
	.section	.nv.compat,"",@"SHT_CUDA_COMPAT_INFO"
	.align	4
        /*0000*/ 	.byte	0x02, 0x09, 0x00, 0x00, 0x02, 0x02, 0x01, 0x00, 0x02, 0x05, 0x05, 0x00, 0x03, 0x07, 0x01, 0x01
        /*0010*/ 	.byte	0x02, 0x03, 0x00, 0x00, 0x02, 0x06, 0x01, 0x00, 0x04, 0x0b, 0x08, 0x00, 0x09, 0x00, 0x00, 0x00
        /*0020*/ 	.byte	0x00, 0x00, 0x00, 0x00


//--------------------- .nv.info._Z4playPiS_      --------------------------
	.section	.nv.info._Z4playPiS_,"",@"SHT_CUDA_INFO"
	.sectionflags	@""
	.align	4


	//----- nvinfo : EIATTR_CUDA_API_VERSION
	.align		4
        /*0000*/ 	.byte	0x04, 0x37
        /*0002*/ 	.short	(.L_19 - .L_18)
.L_18:
        /*0004*/ 	.word	0x00000082


	//----- nvinfo : EIATTR_KPARAM_INFO
	.align		4
.L_19:
        /*0008*/ 	.byte	0x04, 0x17
        /*000a*/ 	.short	(.L_21 - .L_20)
.L_20:
        /*000c*/ 	.word	0x00000000
        /*0010*/ 	.short	0x0001
        /*0012*/ 	.short	0x0008
        /*0014*/ 	.byte	0x00, 0xf5, 0x21, 0x00


	//----- nvinfo : EIATTR_KPARAM_INFO
	.align		4
.L_21:
        /*0018*/ 	.byte	0x04, 0x17
        /*001a*/ 	.short	(.L_23 - .L_22)
.L_22:
        /*001c*/ 	.word	0x00000000
        /*0020*/ 	.short	0x0000
        /*0022*/ 	.short	0x0000
        /*0024*/ 	.byte	0x00, 0xf5, 0x21, 0x00


	//----- nvinfo : EIATTR_SPARSE_MMA_MASK
	.align		4
.L_23:
        /*0028*/ 	.byte	0x03, 0x50
        /*002a*/ 	.short	0x0000


	//----- nvinfo : EIATTR_MAXREG_COUNT
	.align		4
        /*002c*/ 	.byte	0x03, 0x1b
        /*002e*/ 	.short	0x00ff


	//----- nvinfo : EIATTR_NUM_BARRIERS
	.align		4
        /*0030*/ 	.byte	0x02, 0x4c
        /*0032*/ 	.byte	0x01
	.zero		1


	//----- nvinfo : EIATTR_MERCURY_ISA_VERSION
	.align		4
        /*0034*/ 	.byte	0x03, 0x5f
        /*0036*/ 	.short	0x0101


	//----- nvinfo : EIATTR_VRC_CTA_INIT_COUNT
	.align		4
        /*0038*/ 	.byte	0x02, 0x4a
	.zero		1
	.zero		1


	//----- nvinfo : EIATTR_EXIT_INSTR_OFFSETS
	.align		4
        /*003c*/ 	.byte	0x04, 0x1c
        /*003e*/ 	.short	(.L_25 - .L_24)


	//   ....[0]....
.L_24:
        /*0040*/ 	.word	0x00000800


	//----- nvinfo : EIATTR_CRS_STACK_SIZE
	.align		4
.L_25:
        /*0044*/ 	.byte	0x04, 0x1e
        /*0046*/ 	.short	(.L_27 - .L_26)
.L_26:
        /*0048*/ 	.word	0x00000000


	//----- nvinfo : EIATTR_CBANK_PARAM_SIZE
	.align		4
.L_27:
        /*004c*/ 	.byte	0x03, 0x19
        /*004e*/ 	.short	0x0010


	//----- nvinfo : EIATTR_PARAM_CBANK
	.align		4
        /*0050*/ 	.byte	0x04, 0x0a
        /*0052*/ 	.short	(.L_29 - .L_28)
	.align		4
.L_28:
        /*0054*/ 	.word	index@(.nv.constant0._Z4playPiS_)
        /*0058*/ 	.short	0x0380
        /*005a*/ 	.short	0x0010


	//----- nvinfo : EIATTR_SW_WAR
	.align		4
.L_29:
        /*005c*/ 	.byte	0x04, 0x36
        /*005e*/ 	.short	(.L_31 - .L_30)
.L_30:
        /*0060*/ 	.word	0x00000008
.L_31:


//--------------------- .nv.info._Z25play_with_row_based_indexPiS_i --------------------------
	.section	.nv.info._Z25play_with_row_based_indexPiS_i,"",@"SHT_CUDA_INFO"
	.sectionflags	@""
	.align	4


	//----- nvinfo : EIATTR_CUDA_API_VERSION
	.align		4
        /*0000*/ 	.byte	0x04, 0x37
        /*0002*/ 	.short	(.L_33 - .L_32)
.L_32:
        /*0004*/ 	.word	0x00000082


	//----- nvinfo : EIATTR_KPARAM_INFO
	.align		4
.L_33:
        /*0008*/ 	.byte	0x04, 0x17
        /*000a*/ 	.short	(.L_35 - .L_34)
.L_34:
        /*000c*/ 	.word	0x00000000
        /*0010*/ 	.short	0x0002
        /*0012*/ 	.short	0x0010
        /*0014*/ 	.byte	0x00, 0xf0, 0x11, 0x00


	//----- nvinfo : EIATTR_KPARAM_INFO
	.align		4
.L_35:
        /*0018*/ 	.byte	0x04, 0x17
        /*001a*/ 	.short	(.L_37 - .L_36)
.L_36:
        /*001c*/ 	.word	0x00000000
        /*0020*/ 	.short	0x0001
        /*0022*/ 	.short	0x0008
        /*0024*/ 	.byte	0x00, 0xf5, 0x21, 0x00


	//----- nvinfo : EIATTR_KPARAM_INFO
	.align		4
.L_37:
        /*0028*/ 	.byte	0x04, 0x17
        /*002a*/ 	.short	(.L_39 - .L_38)
.L_38:
        /*002c*/ 	.word	0x00000000
        /*0030*/ 	.short	0x0000
        /*0032*/ 	.short	0x0000
        /*0034*/ 	.byte	0x00, 0xf5, 0x21, 0x00


	//----- nvinfo : EIATTR_SPARSE_MMA_MASK
	.align		4
.L_39:
        /*0038*/ 	.byte	0x03, 0x50
        /*003a*/ 	.short	0x0000


	//----- nvinfo : EIATTR_MAXREG_COUNT
	.align		4
        /*003c*/ 	.byte	0x03, 0x1b
        /*003e*/ 	.short	0x00ff


	//----- nvinfo : EIATTR_NUM_BARRIERS
	.align		4
        /*0040*/ 	.byte	0x02, 0x4c
        /*0042*/ 	.byte	0x01
	.zero		1


	//----- nvinfo : EIATTR_MERCURY_ISA_VERSION
	.align		4
        /*0044*/ 	.byte	0x03, 0x5f
        /*0046*/ 	.short	0x0101


	//----- nvinfo : EIATTR_VRC_CTA_INIT_COUNT
	.align		4
        /*0048*/ 	.byte	0x02, 0x4a
	.zero		1
	.zero		1


	//----- nvinfo : EIATTR_EXIT_INSTR_OFFSETS
	.align		4
        /*004c*/ 	.byte	0x04, 0x1c
        /*004e*/ 	.short	(.L_41 - .L_40)


	//   ....[0]....
.L_40:
        /*0050*/ 	.word	0x00000610


	//----- nvinfo : EIATTR_CRS_STACK_SIZE
	.align		4
.L_41:
        /*0054*/ 	.byte	0x04, 0x1e
        /*0056*/ 	.short	(.L_43 - .L_42)
.L_42:
        /*0058*/ 	.word	0x00000000


	//----- nvinfo : EIATTR_CBANK_PARAM_SIZE
	.align		4
.L_43:
        /*005c*/ 	.byte	0x03, 0x19
        /*005e*/ 	.short	0x0014


	//----- nvinfo : EIATTR_PARAM_CBANK
	.align		4
        /*0060*/ 	.byte	0x04, 0x0a
        /*0062*/ 	.short	(.L_45 - .L_44)
	.align		4
.L_44:
        /*0064*/ 	.word	index@(.nv.constant0._Z25play_with_row_based_indexPiS_i)
        /*0068*/ 	.short	0x0380
        /*006a*/ 	.short	0x0014


	//----- nvinfo : EIATTR_SW_WAR
	.align		4
.L_45:
        /*006c*/ 	.byte	0x04, 0x36
        /*006e*/ 	.short	(.L_47 - .L_46)
.L_46:
        /*0070*/ 	.word	0x00000008
.L_47:


//--------------------- .nv.info._Z23play_with_shared_memoryPiS_i --------------------------
	.section	.nv.info._Z23play_with_shared_memoryPiS_i,"",@"SHT_CUDA_INFO"
	.sectionflags	@""
	.align	4


	//----- nvinfo : EIATTR_CUDA_API_VERSION
	.align		4
        /*0000*/ 	.byte	0x04, 0x37
        /*0002*/ 	.short	(.L_49 - .L_48)
.L_48:
        /*0004*/ 	.word	0x00000082


	//----- nvinfo : EIATTR_KPARAM_INFO
	.align		4
.L_49:
        /*0008*/ 	.byte	0x04, 0x17
        /*000a*/ 	.short	(.L_51 - .L_50)
.L_50:
        /*000c*/ 	.word	0x00000000
        /*0010*/ 	.short	0x0002
        /*0012*/ 	.short	0x0010
        /*0014*/ 	.byte	0x00, 0xf0, 0x11, 0x00


	//----- nvinfo : EIATTR_KPARAM_INFO
	.align		4
.L_51:
        /*0018*/ 	.byte	0x04, 0x17
        /*001a*/ 	.short	(.L_53 - .L_52)
.L_52:
        /*001c*/ 	.word	0x00000000
        /*0020*/ 	.short	0x0001
        /*0022*/ 	.short	0x0008
        /*0024*/ 	.byte	0x00, 0xf5, 0x21, 0x00


	//----- nvinfo : EIATTR_KPARAM_INFO
	.align		4
.L_53:
        /*0028*/ 	.byte	0x04, 0x17
        /*002a*/ 	.short	(.L_55 - .L_54)
.L_54:
        /*002c*/ 	.word	0x00000000
        /*0030*/ 	.short	0x0000
        /*0032*/ 	.short	0x0000
        /*0034*/ 	.byte	0x00, 0xf5, 0x21, 0x00


	//----- nvinfo : EIATTR_SPARSE_MMA_MASK
	.align		4
.L_55:
        /*0038*/ 	.byte	0x03, 0x50
        /*003a*/ 	.short	0x0000


	//----- nvinfo : EIATTR_MAXREG_COUNT
	.align		4
        /*003c*/ 	.byte	0x03, 0x1b
        /*003e*/ 	.short	0x00ff


	//----- nvinfo : EIATTR_NUM_BARRIERS
	.align		4
        /*0040*/ 	.byte	0x02, 0x4c
        /*0042*/ 	.byte	0x01
	.zero		1


	//----- nvinfo : EIATTR_MERCURY_ISA_VERSION
	.align		4
        /*0044*/ 	.byte	0x03, 0x5f
        /*0046*/ 	.short	0x0101


	//----- nvinfo : EIATTR_VRC_CTA_INIT_COUNT
	.align		4
        /*0048*/ 	.byte	0x02, 0x4a
	.zero		1
	.zero		1


	//----- nvinfo : EIATTR_EXIT_INSTR_OFFSETS
	.align		4
        /*004c*/ 	.byte	0x04, 0x1c
        /*004e*/ 	.short	(.L_57 - .L_56)


	//   ....[0]....
.L_56:
        /*0050*/ 	.word	0x00000800


	//----- nvinfo : EIATTR_CBANK_PARAM_SIZE
	.align		4
.L_57:
        /*0054*/ 	.byte	0x03, 0x19
        /*0056*/ 	.short	0x0014


	//----- nvinfo : EIATTR_PARAM_CBANK
	.align		4
        /*0058*/ 	.byte	0x04, 0x0a
        /*005a*/ 	.short	(.L_59 - .L_58)
	.align		4
.L_58:
        /*005c*/ 	.word	index@(.nv.constant0._Z23play_with_shared_memoryPiS_i)
        /*0060*/ 	.short	0x0380
        /*0062*/ 	.short	0x0014


	//----- nvinfo : EIATTR_SW_WAR
	.align		4
.L_59:
        /*0064*/ 	.byte	0x04, 0x36
        /*0066*/ 	.short	(.L_61 - .L_60)
.L_60:
        /*0068*/ 	.word	0x00000008
.L_61:


//--------------------- .nv.callgraph             --------------------------
	.section	.nv.callgraph,"",@"SHT_CUDA_CALLGRAPH"
	.align	4
	.sectionentsize	8
	.align		4
        /*0000*/ 	.word	0x00000000
	.align		4
        /*0004*/ 	.word	0xffffffff
	.align		4
        /*0008*/ 	.word	0x00000000
	.align		4
        /*000c*/ 	.word	0xfffffffe
	.align		4
        /*0010*/ 	.word	0x00000000
	.align		4
        /*0014*/ 	.word	0xfffffffd
	.align		4
        /*0018*/ 	.word	0x00000000
	.align		4
        /*001c*/ 	.word	0xfffffffc


//--------------------- .text._Z4playPiS_         --------------------------
	.section	.text._Z4playPiS_,"ax",@progbits
	.align	128
        .global         _Z4playPiS_
        .type           _Z4playPiS_,@function
        .size           _Z4playPiS_,(.L_x_11 - _Z4playPiS_)
        .other          _Z4playPiS_,@"STO_CUDA_ENTRY STV_DEFAULT"
_Z4playPiS_:
.text._Z4playPiS_:
[----:B------:R-:W-:Y:S01]  /*0000*/  LDC R1, c[0x0][0x37c] ;  /* 0x0000df00ff017b82 */ /* 0x000fe20000000800 */
[----:B------:R-:W0:Y:S07]  /*0010*/  S2R R9, SR_TID.X ;  /* 0x0000000000097919 */ /* 0x000e2e0000002100 */
[----:B------:R-:W1:Y:S01]  /*0020*/  S2UR UR4, SR_CTAID.X ;  /* 0x00000000000479c3 */ /* 0x000e620000002500 */
[----:B------:R-:W-:Y:S07]  /*0030*/  BSSY.RECONVERGENT B0, `(.L_x_0) ;  /* 0x000007b000007945 */ /* 0x000fee0003800200 */
[----:B------:R-:W1:Y:S08]  /*0040*/  LDC R6, c[0x0][0x360] ;  /* 0x0000d800ff067b82 */ /* 0x000e700000000800 */
[----:B------:R-:W2:Y:S01]  /*0050*/  LDC R15, c[0x0][0x370] ;  /* 0x0000dc00ff0f7b82 */ /* 0x000ea20000000800 */
[----:B-1----:R-:W-:-:S04]  /*0060*/  IMAD R11, R6, UR4, RZ ;  /* 0x00000004060b7c24 */ /* 0x002fc8000f8e02ff */
[----:B0-----:R-:W-:Y:S02]  /*0070*/  IMAD.IADD R7, R11, 0x1, R9 ;  /* 0x000000010b077824 */ /* 0x001fe400078e0209 */
[----:B--2---:R-:W-:-:S05]  /*0080*/  IMAD R0, R6, R15, RZ ;  /* 0x0000000f06007224 */ /* 0x004fca00078e02ff */
[----:B------:R-:W-:-:S13]  /*0090*/  ISETP.GE.U32.AND P0, PT, R7, R0, PT ;  /* 0x000000000700720c */ /* 0x000fda0003f06070 */
[----:B------:R-:W-:Y:S05]  /*00a0*/  @P0 BRA `(.L_x_1) ;  /* 0x0000000400cc0947 */ /* 0x000fea0003800000 */
[----:B------:R-:W0:Y:S01]  /*00b0*/  LDC.64 R16, c[0x0][0x358] ;  /* 0x0000d600ff107b82 */ /* 0x000e220000000a00 */
[----:B------:R-:W-:Y:S01]  /*00c0*/  ISETP.NE.AND P4, PT, R9, RZ, PT ;  /* 0x000000ff0900720c */ /* 0x000fe20003f85270 */
[----:B------:R-:W-:Y:S03]  /*00d0*/  BSSY.RECONVERGENT B1, `(.L_x_2) ;  /* 0x000001a000017945 */ /* 0x000fe60003800200 */
[----:B------:R-:W-:-:S13]  /*00e0*/  ISETP.EQ.OR P0, PT, RZ, UR4, !P4 ;  /* 0x00000004ff007c0c */ /* 0x000fda000e702670 */
[----:B------:R-:W-:Y:S05]  /*00f0*/  @P0 BRA `(.L_x_3) ;  /* 0x0000000000280947 */ /* 0x000fea0003800000 */
[----:B------:R-:W1:Y:S01]  /*0100*/  LDC.64 R2, c[0x0][0x380] ;  /* 0x0000e000ff027b82 */ /* 0x000e620000000a00 */
[----:B------:R-:W-:Y:S02]  /*0110*/  IADD3 R0, PT, PT, R9, R11, -R6 ;  /* 0x0000000b09007210 */ /* 0x000fe40007ffe806 */
[----:B0-----:R-:W-:Y:S02]  /*0120*/  R2UR UR6, R16 ;  /* 0x00000000100672ca */ /* 0x001fe400000e0000 */
[----:B------:R-:W-:Y:S01]  /*0130*/  R2UR UR7, R17 ;  /* 0x00000000110772ca */ /* 0x000fe200000e0000 */
[----:B------:R-:W-:-:S04]  /*0140*/  VIADD R5, R0, 0xffffffff ;  /* 0xffffffff00057836 */ /* 0x000fc80000000000 */
[----:B-1----:R-:W-:-:S08]  /*0150*/  IMAD.WIDE.U32 R2, R5, 0x4, R2 ;  /* 0x0000000405027825 */ /* 0x002fd000078e0002 */
[----:B------:R-:W2:Y:S02]  /*0160*/  LDG.E R2, desc[UR6][R2.64] ;  /* 0x0000000602027981 */ /* 0x000ea4000c1e1900 */
[----:B--2---:R-:W-:-:S04]  /*0170*/  ISETP.NE.AND P0, PT, R2, RZ, PT ;  /* 0x000000ff0200720c */ /* 0x004fc80003f05270 */
[----:B------:R-:W-:Y:S01]  /*0180*/  SEL R0, RZ, 0x1, !P0 ;  /* 0x00000001ff007807 */ /* 0x000fe20004000000 */
[----:B------:R-:W-:Y:S08]  /*0190*/  BRA `(.L_x_4) ;  /* 0x00000000000c7947 */ /* 0x000ff00003800000 */
.L_x_3:
[----:B------:R-:W-:Y:S01]  /*01a0*/  UISETP.NE.AND UP0, UPT, UR4, URZ, UPT ;  /* 0x000000ff0400728c */ /* 0x000fe2000bf05270 */
[----:B------:R-:W-:-:S08]  /*01b0*/  IMAD.MOV.U32 R0, RZ, RZ, RZ ;  /* 0x000000ffff007224 */ /* 0x000fd000078e00ff */
[----:B------:R-:W-:Y:S05]  /*01c0*/  BRA.U !UP0, `(.L_x_5) ;  /* 0x0000000108287547 */ /* 0x000fea000b800000 */
.L_x_4:
[----:B------:R-:W1:Y:S01]  /*01d0*/  LDC.64 R2, c[0x0][0x380] ;  /* 0x0000e000ff027b82 */ /* 0x000e620000000a00 */
[----:B0-----:R-:W-:Y:S02]  /*01e0*/  R2UR UR6, R16 ;  /* 0x00000000100672ca */ /* 0x001fe400000e0000 */
[----:B------:R-:W-:Y:S02]  /*01f0*/  R2UR UR7, R17 ;  /* 0x00000000110772ca */ /* 0x000fe400000e0000 */
[----:B------:R-:W-:-:S05]  /*0200*/  IADD3 R5, PT, PT, R9, R11, -R6 ;  /* 0x0000000b09057210 */ /* 0x000fca0007ffe806 */
[----:B-1----:R-:W-:-:S06]  /*0210*/  IMAD.WIDE.U32 R2, R5, 0x4, R2 ;  /* 0x0000000405027825 */ /* 0x002fcc00078e0002 */
[----:B------:R-:W2:Y:S01]  /*0220*/  LDG.E R2, desc[UR6][R2.64] ;  /* 0x0000000602027981 */ /* 0x000ea2000c1e1900 */
[----:B------:R-:W-:Y:S01]  /*0230*/  VIADD R4, R0, 0x1 ;  /* 0x0000000100047836 */ /* 0x000fe20000000000 */
[----:B--2---:R-:W-:-:S13]  /*0240*/  ISETP.NE.AND P0, PT, R2, RZ, PT ;  /* 0x000000ff0200720c */ /* 0x004fda0003f05270 */
[----:B------:R-:W-:-:S04]  /*0250*/  @!P0 IMAD.MOV R4, RZ, RZ, R0 ;  /* 0x000000ffff048224 */ /* 0x000fc800078e0200 */
[----:B------:R-:W-:-:S07]  /*0260*/  IMAD.MOV.U32 R0, RZ, RZ, R4 ;  /* 0x000000ffff007224 */ /* 0x000fce00078e0004 */
.L_x_5:
[----:B------:R-:W-:Y:S05]  /*0270*/  BSYNC.RECONVERGENT B1 ;  /* 0x0000000000017941 */ /* 0x000fea0003800200 */
.L_x_2:
[----:B------:R-:W-:Y:S01]  /*0280*/  VIADD R2, R6, 0xffffffff ;  /* 0xffffffff06027836 */ /* 0x000fe20000000000 */
[----:B0-----:R-:W-:Y:S01]  /*0290*/  @P4 R2UR UR8, R16 ;  /* 0x00000000100842ca */ /* 0x001fe200000e0000 */
[----:B------:R-:W-:Y:S01]  /*02a0*/  VIADD R4, R15, 0xffffffff ;  /* 0xffffffff0f047836 */ /* 0x000fe20000000000 */
[----:B------:R-:W-:Y:S01]  /*02b0*/  @P4 R2UR UR9, R17 ;  /* 0x00000000110942ca */ /* 0x000fe200000e0000 */
[----:B------:R-:W-:Y:S01]  /*02c0*/  @P4 VIADD R15, R7, 0xffffffff ;  /* 0xffffffff070f4836 */ /* 0x000fe20000000000 */
[----:B------:R-:W-:Y:S02]  /*02d0*/  ISETP.NE.AND P2, PT, R9, R2, PT ;  /* 0x000000020900720c */ /* 0x000fe40003f45270 */
[----:B------:R-:W0:Y:S01]  /*02e0*/  LDC.64 R2, c[0x0][0x380] ;  /* 0x0000e000ff027b82 */ /* 0x000e220000000a00 */
[----:B------:R-:W-:Y:S02]  /*02f0*/  ISETP.NE.AND P3, PT, R4, UR4, PT ;  /* 0x0000000404007c0c */ /* 0x000fe4000bf65270 */
[----:B------:R-:W-:-:S02]  /*0300*/  ISETP.EQ.OR P5, PT, RZ, UR4, !P2 ;  /* 0x00000004ff007c0c */ /* 0x000fc4000d7a2670 */
[----:B------:R-:W-:Y:S02]  /*0310*/  ISETP.EQ.OR P1, PT, R4, UR4, !P2 ;  /* 0x0000000404007c0c */ /* 0x000fe4000d722670 */
[----:B------:R-:W-:-:S09]  /*0320*/  ISETP.EQ.OR P0, PT, R9, RZ, !P3 ;  /* 0x000000ff0900720c */ /* 0x000fd20005f02670 */
[----:B------:R-:W1:Y:S01]  /*0330*/  @!P5 LDC.64 R12, c[0x0][0x380] ;  /* 0x0000e000ff0cdb82 */ /* 0x000e620000000a00 */
[--C-:B------:R-:W-:Y:S01]  /*0340*/  @!P5 IMAD.IADD R8, R11, 0x1, -R6.reuse ;  /* 0x000000010b08d824 */ /* 0x100fe200078e0a06 */
[----:B------:R-:W-:Y:S02]  /*0350*/  @!P5 R2UR UR6, R16 ;  /* 0x000000001006d2ca */ /* 0x000fe400000e0000 */
[----:B------:R-:W-:Y:S02]  /*0360*/  @!P5 R2UR UR7, R17 ;  /* 0x000000001107d2ca */ /* 0x000fe400000e0000 */
[----:B------:R-:W-:Y:S01]  /*0370*/  @!P5 IADD3 R10, P6, PT, R8, R9, RZ ;  /* 0x00000009080ad210 */ /* 0x000fe20007fde0ff */
[----:B------:R-:W-:Y:S01]  /*0380*/  @!P1 IMAD.IADD R8, R11, 0x1, R6 ;  /* 0x000000010b089824 */ /* 0x000fe200078e0206 */
[----:B------:R-:W2:Y:S01]  /*0390*/  @!P1 LDC.64 R4, c[0x0][0x380] ;  /* 0x0000e000ff049b82 */ /* 0x000ea20000000a00 */
[----:B0-----:R-:W-:Y:S01]  /*03a0*/  @P4 IMAD.WIDE.U32 R14, R15, 0x4, R2 ;  /* 0x000000040f0e4825 */ /* 0x001fe200078e0002 */
[----:B------:R-:W-:-:S03]  /*03b0*/  @!P0 IADD3 R11, PT, PT, R9, R11, R6 ;  /* 0x0000000b090b8210 */ /* 0x000fc60007ffe006 */
[----:B------:R-:W-:Y:S01]  /*03c0*/  @!P5 IMAD.X R18, RZ, RZ, RZ, P6 ;  /* 0x000000ffff12d224 */ /* 0x000fe200030e06ff */
[----:B-1----:R-:W-:-:S04]  /*03d0*/  @!P5 LEA R12, P6, R10, R12, 0x2 ;  /* 0x0000000c0a0cd211 */ /* 0x002fc800078c10ff */
[----:B------:R-:W-:Y:S02]  /*03e0*/  @!P5 LEA.HI.X R13, R10, R13, R18, 0x2, P6 ;  /* 0x0000000d0a0dd211 */ /* 0x000fe400030f1412 */
[----:B------:R0:W3:Y:S01]  /*03f0*/  @P4 LDG.E R10, desc[UR8][R14.64] ;  /* 0x000000080e0a4981 */ /* 0x0000e2000c1e1900 */
[----:B------:R-:W-:Y:S02]  /*0400*/  @!P0 R2UR UR8, R16 ;  /* 0x00000000100882ca */ /* 0x000fe400000e0000 */
[----:B------:R-:W-:Y:S01]  /*0410*/  @!P1 IADD3 R18, P6, PT, R8, R9, RZ ;  /* 0x0000000908129210 */ /* 0x000fe20007fde0ff */
[----:B------:R-:W4:Y:S01]  /*0420*/  @!P5 LDG.E R12, desc[UR6][R12.64+0x4] ;  /* 0x000004060c0cd981 */ /* 0x000f22000c1e1900 */
[C---:B------:R-:W-:Y:S02]  /*0430*/  @P2 R2UR UR6, R16.reuse ;  /* 0x00000000100622ca */ /* 0x040fe400000e0000 */
[C---:B------:R-:W-:Y:S02]  /*0440*/  @P2 R2UR UR7, R17.reuse ;  /* 0x00000000110722ca */ /* 0x040fe400000e0000 */
[----:B------:R-:W-:Y:S01]  /*0450*/  @!P0 R2UR UR9, R17 ;  /* 0x00000000110982ca */ /* 0x000fe200000e0000 */
[----:B------:R-:W-:Y:S01]  /*0460*/  @!P0 VIADD R11, R11, 0xffffffff ;  /* 0xffffffff0b0b8836 */ /* 0x000fe20000000000 */
[----:B------:R-:W-:Y:S01]  /*0470*/  @P3 R2UR UR10, R16 ;  /* 0x00000000100a32ca */ /* 0x000fe200000e0000 */
[----:B------:R-:W-:Y:S01]  /*0480*/  @P3 IMAD.IADD R19, R7, 0x1, R6 ;  /* 0x0000000107133824 */ /* 0x000fe200078e0206 */
[----:B------:R-:W-:-:S02]  /*0490*/  @P3 R2UR UR11, R17 ;  /* 0x00000000110b32ca */ /* 0x000fc400000e0000 */
[----:B------:R-:W-:Y:S02]  /*04a0*/  @!P1 R2UR UR12, R16 ;  /* 0x00000000100c92ca */ /* 0x000fe400000e0000 */
[----:B------:R-:W-:Y:S01]  /*04b0*/  @!P1 R2UR UR13, R17 ;  /* 0x00000000110d92ca */ /* 0x000fe200000e0000 */
[----:B------:R-:W-:Y:S01]  /*04c0*/  @!P1 IMAD.X R6, RZ, RZ, RZ, P6 ;  /* 0x000000ffff069224 */ /* 0x000fe200030e06ff */
[----:B--2---:R-:W-:Y:S01]  /*04d0*/  @!P1 LEA R4, P6, R18, R4, 0x2 ;  /* 0x0000000412049211 */ /* 0x004fe200078c10ff */
[----:B------:R-:W-:-:S04]  /*04e0*/  IMAD.WIDE.U32 R8, R7, 0x4, R2 ;  /* 0x0000000407087825 */ /* 0x000fc800078e0002 */
[----:B0-----:R-:W-:Y:S01]  /*04f0*/  @!P0 IMAD.WIDE.U32 R14, R11, 0x4, R2 ;  /* 0x000000040b0e8825 */ /* 0x001fe200078e0002 */
[----:B------:R-:W-:Y:S02]  /*0500*/  @!P1 LEA.HI.X R5, R18, R5, R6, 0x2, P6 ;  /* 0x0000000512059211 */ /* 0x000fe400030f1406 */
[----:B------:R-:W2:Y:S01]  /*0510*/  @P2 LDG.E R18, desc[UR6][R8.64+0x4] ;  /* 0x0000040608122981 */ /* 0x000ea2000c1e1900 */
[----:B------:R-:W-:-:S03]  /*0520*/  @P3 IMAD.WIDE.U32 R2, R19, 0x4, R2 ;  /* 0x0000000413023825 */ /* 0x000fc600078e0002 */
[----:B------:R-:W5:Y:S04]  /*0530*/  @!P0 LDG.E R14, desc[UR8][R14.64] ;  /* 0x000000080e0e8981 */ /* 0x000f68000c1e1900 */
[----:B------:R0:W5:Y:S04]  /*0540*/  @P3 LDG.E R2, desc[UR10][R2.64] ;  /* 0x0000000a02023981 */ /* 0x000168000c1e1900 */
[----:B------:R1:W5:Y:S01]  /*0550*/  @!P1 LDG.E R4, desc[UR12][R4.64+0x4] ;  /* 0x0000040c04049981 */ /* 0x000362000c1e1900 */
[----:B------:R-:W-:Y:S02]  /*0560*/  R2UR UR6, R16 ;  /* 0x00000000100672ca */ /* 0x000fe400000e0000 */
[----:B------:R-:W-:-:S13]  /*0570*/  R2UR UR7, R17 ;  /* 0x00000000110772ca */ /* 0x000fda00000e0000 */
[----:B------:R-:W5:Y:S01]  /*0580*/  LDG.E R13, desc[UR6][R8.64] ;  /* 0x00000006080d7981 */ /* 0x000f62000c1e1900 */
[----:B------:R-:W-:Y:S02]  /*0590*/  IMAD.MOV.U32 R6, RZ, RZ, RZ ;  /* 0x000000ffff067224 */ /* 0x000fe400078e00ff */
[----:B------:R-:W-:Y:S02]  /*05a0*/  IMAD.MOV.U32 R11, RZ, RZ, RZ ;  /* 0x000000ffff0b7224 */ /* 0x000fe400078e00ff */
[----:B0-----:R-:W-:Y:S02]  /*05b0*/  IMAD.MOV.U32 R3, RZ, RZ, RZ ;  /* 0x000000ffff037224 */ /* 0x001fe400078e00ff */
[----:B-1----:R-:W-:Y:S01]  /*05c0*/  IMAD.MOV.U32 R5, RZ, RZ, RZ ;  /* 0x000000ffff057224 */ /* 0x002fe200078e00ff */
[----:B---3--:R-:W-:-:S04]  /*05d0*/  @P4 ISETP.NE.AND P6, PT, R10, RZ, PT ;  /* 0x000000ff0a00420c */ /* 0x008fc80003fc5270 */
[----:B------:R-:W-:Y:S02]  /*05e0*/  @P4 SEL R6, RZ, 0x1, !P6 ;  /* 0x00000001ff064807 */ /* 0x000fe40007000000 */
[----:B----4-:R-:W-:-:S04]  /*05f0*/  @!P5 ISETP.NE.AND P4, PT, R12, RZ, PT ;  /* 0x000000ff0c00d20c */ /* 0x010fc80003f85270 */
[----:B------:R-:W-:-:S04]  /*0600*/  @!P5 SEL R11, RZ, 0x1, !P4 ;  /* 0x00000001ff0bd807 */ /* 0x000fc80006000000 */
[----:B------:R-:W-:Y:S01]  /*0610*/  IADD3 R6, PT, PT, R6, R11, R0 ;  /* 0x0000000b06067210 */ /* 0x000fe20007ffe000 */
[----:B------:R-:W-:Y:S01]  /*0620*/  IMAD.MOV.U32 R0, RZ, RZ, RZ ;  /* 0x000000ffff007224 */ /* 0x000fe200078e00ff */
[----:B--2---:R-:W-:Y:S02]  /*0630*/  @P2 ISETP.NE.AND P6, PT, R18, RZ, PT ;  /* 0x000000ff1200220c */ /* 0x004fe40003fc5270 */
[----:B-----5:R-:W-:Y:S02]  /*0640*/  @!P0 ISETP.NE.AND P5, PT, R14, RZ, PT ;  /* 0x000000ff0e00820c */ /* 0x020fe40003fa5270 */
[----:B------:R-:W-:Y:S02]  /*0650*/  @P2 SEL R0, RZ, 0x1, !P6 ;  /* 0x00000001ff002807 */ /* 0x000fe40007000000 */
[----:B------:R-:W-:Y:S02]  /*0660*/  @P3 ISETP.NE.AND P4, PT, R2, RZ, PT ;  /* 0x000000ff0200320c */ /* 0x000fe40003f85270 */
[----:B------:R-:W-:-:S02]  /*0670*/  @!P0 SEL R3, RZ, 0x1, !P5 ;  /* 0x00000001ff038807 */ /* 0x000fc40006800000 */
[----:B------:R-:W-:Y:S01]  /*0680*/  @!P1 ISETP.NE.AND P2, PT, R4, RZ, PT ;  /* 0x000000ff0400920c */ /* 0x000fe20003f45270 */
[----:B------:R-:W-:Y:S01]  /*0690*/  IMAD.MOV.U32 R2, RZ, RZ, RZ ;  /* 0x000000ffff027224 */ /* 0x000fe200078e00ff */
[----:B------:R-:W-:Y:S02]  /*06a0*/  IADD3 R0, PT, PT, R3, R6, R0 ;  /* 0x0000000603007210 */ /* 0x000fe40007ffe000 */
[----:B------:R-:W-:Y:S02]  /*06b0*/  @P3 SEL R2, RZ, 0x1, !P4 ;  /* 0x00000001ff023807 */ /* 0x000fe40006000000 */
[----:B------:R-:W-:-:S04]  /*06c0*/  @!P1 SEL R5, RZ, 0x1, !P2 ;  /* 0x00000001ff059807 */ /* 0x000fc80005000000 */
[----:B------:R-:W-:Y:S02]  /*06d0*/  IADD3 R0, PT, PT, R5, R0, R2 ;  /* 0x0000000005007210 */ /* 0x000fe40007ffe002 */
[----:B------:R-:W0:Y:S03]  /*06e0*/  LDC.64 R2, c[0x0][0x388] ;  /* 0x0000e200ff027b82 */ /* 0x000e260000000a00 */
[----:B------:R-:W-:-:S05]  /*06f0*/  VIADD R4, R0, 0xfffffffc ;  /* 0xfffffffc00047836 */ /* 0x000fca0000000000 */
[----:B------:R-:W-:-:S04]  /*0700*/  ISETP.GT.U32.AND P0, PT, R4, -0x3, PT ;  /* 0xfffffffd0400780c */ /* 0x000fc80003f04070 */
[----:B------:R-:W-:-:S13]  /*0710*/  ISETP.EQ.OR P0, PT, R13, RZ, P0 ;  /* 0x000000ff0d00720c */ /* 0x000fda0000702670 */
[----:B------:R-:W-:Y:S02]  /*0720*/  @!P0 R2UR UR8, R16 ;  /* 0x00000000100882ca */ /* 0x000fe400000e0000 */
[----:B------:R-:W-:Y:S01]  /*0730*/  @!P0 R2UR UR9, R17 ;  /* 0x00000000110982ca */ /* 0x000fe200000e0000 */
[----:B0-----:R-:W-:-:S05]  /*0740*/  IMAD.WIDE.U32 R2, R7, 0x4, R2 ;  /* 0x0000000407027825 */ /* 0x001fca00078e0002 */
[----:B------:R0:W-:Y:S07]  /*0750*/  STG.E desc[UR6][R2.64], R13 ;  /* 0x0000000d02007986 */ /* 0x0001ee000c101906 */
[----:B------:R0:W-:Y:S01]  /*0760*/  @!P0 STG.E desc[UR8][R2.64], RZ ;  /* 0x000000ff02008986 */ /* 0x0001e2000c101908 */
[----:B------:R-:W-:Y:S05]  /*0770*/  @!P0 BRA `(.L_x_1) ;  /* 0x0000000000188947 */ /* 0x000fea0003800000 */
[----:B------:R-:W-:-:S04]  /*0780*/  ISETP.NE.AND P0, PT, R0, 0x3, PT ;  /* 0x000000030000780c */ /* 0x000fc80003f05270 */
[----:B------:R-:W-:-:S13]  /*0790*/  ISETP.NE.OR P0, PT, R13, RZ, P0 ;  /* 0x000000ff0d00720c */ /* 0x000fda0000705670 */
[----:B------:R-:W-:Y:S01]  /*07a0*/  @!P0 R2UR UR6, R16 ;  /* 0x00000000100682ca */ /* 0x000fe200000e0000 */
[----:B------:R-:W-:Y:S01]  /*07b0*/  @!P0 IMAD.MOV.U32 R5, RZ, RZ, 0x1 ;  /* 0x00000001ff058424 */ /* 0x000fe200078e00ff */
[----:B------:R-:W-:-:S13]  /*07c0*/  @!P0 R2UR UR7, R17 ;  /* 0x00000000110782ca */ /* 0x000fda00000e0000 */
[----:B------:R1:W-:Y:S02]  /*07d0*/  @!P0 STG.E desc[UR6][R2.64], R5 ;  /* 0x0000000502008986 */ /* 0x0003e4000c101906 */
.L_x_1:
[----:B------:R-:W-:Y:S05]  /*07e0*/  BSYNC.RECONVERGENT B0 ;  /* 0x0000000000007941 */ /* 0x000fea0003800200 */
.L_x_0:
[----:B------:R-:W-:Y:S06]  /*07f0*/  BAR.SYNC.DEFER_BLOCKING 0x0 ;  /* 0x0000000000007b1d */ /* 0x000fec0000010000 */
[----:B------:R-:W-:Y:S05]  /*0800*/  EXIT ;  /* 0x000000000000794d */ /* 0x000fea0003800000 */
.L_x_6:
[----:B------:R-:W-:-:S00]  /*0810*/  BRA `(.L_x_6) ;  /* 0xfffffffc00fc7947 */ /* 0x000fc0000383ffff */
[----:B------:R-:W-:-:S00]  /*0820*/  NOP ;  /* 0x0000000000007918 */ /* 0x000fc00000000000 */
        /* <DEDUP_REMOVED lines=13> */
.L_x_11:


//--------------------- .text._Z25play_with_row_based_indexPiS_i --------------------------
	.section	.text._Z25play_with_row_based_indexPiS_i,"ax",@progbits
	.align	128
        .global         _Z25play_with_row_based_indexPiS_i
        .type           _Z25play_with_row_based_indexPiS_i,@function
        .size           _Z25play_with_row_based_indexPiS_i,(.L_x_12 - _Z25play_with_row_based_indexPiS_i)
        .other          _Z25play_with_row_based_indexPiS_i,@"STO_CUDA_ENTRY STV_DEFAULT"
_Z25play_with_row_based_indexPiS_i:
.text._Z25play_with_row_based_indexPiS_i:
[----:B------:R-:W-:Y:S08]  /*0000*/  LDC R1, c[0x0][0x37c] ;  /* 0x0000df00ff017b82 */ /* 0x000ff00000000800 */
[----:B------:R-:W0:Y:S01]  /*0010*/  LDC R0, c[0x0][0x390] ;  /* 0x0000e400ff007b82 */ /* 0x000e220000000800 */
[----:B------:R-:W1:Y:S07]  /*0020*/  S2R R5, SR_TID.X ;  /* 0x0000000000057919 */ /* 0x000e6e0000002100 */
[----:B------:R-:W1:Y:S08]  /*0030*/  S2UR UR4, SR_CTAID.X ;  /* 0x00000000000479c3 */ /* 0x000e700000002500 */
[----:B------:R-:W1:Y:S01]  /*0040*/  LDC R6, c[0x0][0x360] ;  /* 0x0000d800ff067b82 */ /* 0x000e620000000800 */
[----:B0-----:R-:W-:-:S04]  /*0050*/  IABS R7, R0 ;  /* 0x0000000000077213 */ /* 0x001fc80000000000 */
[----:B------:R-:W0:Y:S01]  /*0060*/  I2F.RP R4, R7 ;  /* 0x0000000700047306 */ /* 0x000e220000209400 */
[----:B-1----:R-:W-:Y:S01]  /*0070*/  IMAD R5, R6, UR4, R5 ;  /* 0x0000000406057c24 */ /* 0x002fe2000f8e0205 */
[----:B------:R-:W1:Y:S06]  /*0080*/  LDCU.64 UR4, c[0x0][0x358] ;  /* 0x00006b00ff0477ac */ /* 0x000e6c0008000a00 */
[----:B0-----:R-:W0:Y:S01]  /*0090*/  MUFU.RCP R4, R4 ;  /* 0x0000000400047308 */ /* 0x001e220000001000 */
[----:B------:R-:W-:Y:S01]  /*00a0*/  ISETP.GE.AND P1, PT, R5, RZ, PT ;  /* 0x000000ff0500720c */ /* 0x000fe20003f26270 */
[----:B0-----:R-:W-:Y:S01]  /*00b0*/  VIADD R2, R4, 0xffffffe ;  /* 0x0ffffffe04027836 */ /* 0x001fe20000000000 */
[----:B------:R-:W-:-:S05]  /*00c0*/  IABS R4, R5 ;  /* 0x0000000500047213 */ /* 0x000fca0000000000 */
[----:B------:R0:W2:Y:S02]  /*00d0*/  F2I.FTZ.U32.TRUNC.NTZ R3, R2 ;  /* 0x0000000200037305 */ /* 0x0000a4000021f000 */
[----:B0-----:R-:W-:Y:S02]  /*00e0*/  IMAD.MOV.U32 R2, RZ, RZ, RZ ;  /* 0x000000ffff027224 */ /* 0x001fe400078e00ff */
[----:B--2---:R-:W-:-:S04]  /*00f0*/  IMAD.MOV R8, RZ, RZ, -R3 ;  /* 0x000000ffff087224 */ /* 0x004fc800078e0a03 */
[----:B------:R-:W-:-:S04]  /*0100*/  IMAD R9, R8, R7, RZ ;  /* 0x0000000708097224 */ /* 0x000fc800078e02ff */
[----:B------:R-:W-:-:S04]  /*0110*/  IMAD.HI.U32 R3, R3, R9, R2 ;  /* 0x0000000903037227 */ /* 0x000fc800078e0002 */
[----:B------:R-:W-:Y:S02]  /*0120*/  IMAD.IADD R9, R5, 0x1, R0 ;  /* 0x0000000105097824 */ /* 0x000fe400078e0200 */
[----:B------:R-:W-:-:S04]  /*0130*/  IMAD.HI.U32 R3, R3, R4, RZ ;  /* 0x0000000403037227 */ /* 0x000fc800078e00ff */
[----:B------:R-:W-:-:S04]  /*0140*/  IMAD.MOV R3, RZ, RZ, -R3 ;  /* 0x000000ffff037224 */ /* 0x000fc800078e0a03 */
[C---:B------:R-:W-:Y:S02]  /*0150*/  IMAD R4, R7.reuse, R3, R4 ;  /* 0x0000000307047224 */ /* 0x040fe400078e0204 */
[----:B------:R-:W0:Y:S03]  /*0160*/  LDC.64 R2, c[0x0][0x380] ;  /* 0x0000e000ff027b82 */ /* 0x000e260000000a00 */
[----:B------:R-:W-:-:S13]  /*0170*/  ISETP.GT.U32.AND P0, PT, R7, R4, PT ;  /* 0x000000040700720c */ /* 0x000fda0003f04070 */
[----:B------:R-:W-:-:S05]  /*0180*/  @!P0 IMAD.IADD R4, R4, 0x1, -R7 ;  /* 0x0000000104048824 */ /* 0x000fca00078e0a07 */
[----:B------:R-:W-:-:S13]  /*0190*/  ISETP.GT.U32.AND P0, PT, R7, R4, PT ;  /* 0x000000040700720c */ /* 0x000fda0003f04070 */
[----:B------:R-:W-:Y:S01]  /*01a0*/  @!P0 IMAD.IADD R4, R4, 0x1, -R7 ;  /* 0x0000000104048824 */ /* 0x000fe200078e0a07 */
[C---:B------:R-:W-:Y:S02]  /*01b0*/  ISETP.NE.AND P0, PT, R0.reuse, RZ, PT ;  /* 0x000000ff0000720c */ /* 0x040fe40003f05270 */
[-C--:B------:R-:W-:Y:S01]  /*01c0*/  LOP3.LUT R7, RZ, R0.reuse, RZ, 0x33, !PT ;  /* 0x00000000ff077212 */ /* 0x080fe200078e33ff */
[----:B------:R-:W-:Y:S02]  /*01d0*/  IMAD.MOV.U32 R6, RZ, RZ, R4 ;  /* 0x000000ffff067224 */ /* 0x000fe400078e0004 */
[----:B------:R-:W-:Y:S02]  /*01e0*/  IMAD R4, R0, R0, RZ ;  /* 0x0000000000047224 */ /* 0x000fe400078e02ff */
[----:B------:R-:W-:-:S03]  /*01f0*/  @!P1 IMAD.MOV R6, RZ, RZ, -R6 ;  /* 0x000000ffff069224 */ /* 0x000fc600078e0a06 */
[C---:B------:R-:W-:Y:S01]  /*0200*/  ISETP.GE.AND P4, PT, R9.reuse, R4, PT ;  /* 0x000000040900720c */ /* 0x040fe20003f86270 */
[----:B0-----:R-:W-:Y:S01]  /*0210*/  IMAD.WIDE R8, R9, 0x4, R2 ;  /* 0x0000000409087825 */ /* 0x001fe200078e0202 */
[----:B------:R-:W-:-:S04]  /*0220*/  SEL R11, R7, R6, !P0 ;  /* 0x00000006070b7207 */ /* 0x000fc80004000000 */
[----:B------:R-:W-:-:S07]  /*0230*/  ISETP.EQ.OR P2, PT, R11, RZ, P4 ;  /* 0x000000ff0b00720c */ /* 0x000fce0002742670 */
[----:B-1----:R-:W2:Y:S06]  /*0240*/  @!P4 LDG.E R10, desc[UR4][R8.64] ;  /* 0x00000004080ac981 */ /* 0x002eac000c1e1900 */
[----:B------:R-:W3:Y:S01]  /*0250*/  @!P2 LDG.E R6, desc[UR4][R8.64+-0x4] ;  /* 0xfffffc040806a981 */ /* 0x000ee2000c1e1900 */
[----:B------:R-:W-:-:S05]  /*0260*/  VIADD R4, R0, 0xffffffff ;  /* 0xffffffff00047836 */ /* 0x000fca0000000000 */
[CC--:B------:R-:W-:Y:S02]  /*0270*/  ISETP.EQ.OR P5, PT, R11.reuse, R4.reuse, P4 ;  /* 0x000000040b00720c */ /* 0x0c0fe400027a2670 */
[C---:B------:R-:W-:Y:S02]  /*0280*/  ISETP.NE.AND P3, PT, R11.reuse, RZ, PT ;  /* 0x000000ff0b00720c */ /* 0x040fe40003f65270 */
[----:B------:R-:W-:Y:S01]  /*0290*/  ISETP.NE.AND P1, PT, R11, R4, PT ;  /* 0x000000040b00720c */ /* 0x000fe20003f25270 */
[----:B------:R-:W-:Y:S01]  /*02a0*/  IMAD.MOV.U32 R4, RZ, RZ, RZ ;  /* 0x000000ffff047224 */ /* 0x000fe200078e00ff */
[C---:B------:R-:W-:Y:S01]  /*02b0*/  ISETP.LT.OR P0, PT, R5.reuse, R0, !P3 ;  /* 0x000000000500720c */ /* 0x040fe20005f01670 */
[----:B------:R-:W-:Y:S02]  /*02c0*/  IMAD.IADD R13, R5, 0x1, R7 ;  /* 0x00000001050d7824 */ /* 0x000fe400078e0207 */
[----:B------:R-:W-:-:S04]  /*02d0*/  IMAD.MOV.U32 R11, RZ, RZ, RZ ;  /* 0x000000ffff0b7224 */ /* 0x000fc800078e00ff */
[----:B------:R-:W4:Y:S01]  /*02e0*/  @!P5 LDG.E R12, desc[UR4][R8.64+0x4] ;  /* 0x00000404080cd981 */ /* 0x000f22000c1e1900 */
[----:B---3--:R-:W-:-:S04]  /*02f0*/  @!P2 ISETP.NE.AND P6, PT, R6, RZ, PT ;  /* 0x000000ff0600a20c */ /* 0x008fc80003fc5270 */
[----:B------:R-:W-:Y:S02]  /*0300*/  @!P2 SEL R4, RZ, 0x1, !P6 ;  /* 0x00000001ff04a807 */ /* 0x000fe40007000000 */
[C---:B------:R-:W-:Y:S02]  /*0310*/  ISETP.GE.AND P2, PT, R5.reuse, R0, PT ;  /* 0x000000000500720c */ /* 0x040fe40003f46270 */
[----:B--2---:R-:W-:Y:S01]  /*0320*/  @!P4 ISETP.NE.AND P6, PT, R10, RZ, PT ;  /* 0x000000ff0a00c20c */ /* 0x004fe20003fc5270 */
[----:B------:R-:W-:-:S03]  /*0330*/  IMAD.WIDE.U32 R6, R5, 0x4, R2 ;  /* 0x0000000405067825 */ /* 0x000fc600078e0002 */
[----:B------:R-:W-:Y:S02]  /*0340*/  @!P4 SEL R11, RZ, 0x1, !P6 ;  /* 0x00000001ff0bc807 */ /* 0x000fe40007000000 */
[----:B------:R-:W-:Y:S01]  /*0350*/  ISETP.LT.OR P4, PT, R5, R0, !P1 ;  /* 0x000000000500720c */ /* 0x000fe20004f81670 */
[----:B------:R-:W-:Y:S01]  /*0360*/  IMAD.WIDE R2, R13, 0x4, R2 ;  /* 0x000000040d027825 */ /* 0x000fe200078e0202 */
[----:B------:R-:W2:Y:S04]  /*0370*/  @P3 LDG.E R10, desc[UR4][R6.64+-0x4] ;  /* 0xfffffc04060a3981 */ /* 0x000ea8000c1e1900 */
[----:B------:R-:W3:Y:S04]  /*0380*/  @P1 LDG.E R9, desc[UR4][R6.64+0x4] ;  /* 0x0000040406091981 */ /* 0x000ee8000c1e1900 */
[----:B------:R-:W5:Y:S04]  /*0390*/  @!P0 LDG.E R13, desc[UR4][R2.64] ;  /* 0x00000004020d8981 */ /* 0x000f68000c1e1900 */
[----:B------:R-:W5:Y:S04]  /*03a0*/  @P2 LDG.E R14, desc[UR4][R2.64+0x4] ;  /* 0x00000404020e2981 */ /* 0x000f68000c1e1900 */
[----:B------:R0:W5:Y:S04]  /*03b0*/  @!P4 LDG.E R15, desc[UR4][R2.64+0x8] ;  /* 0x00000804020fc981 */ /* 0x000168000c1e1900 */
[----:B------:R1:W5:Y:S01]  /*03c0*/  LDG.E R17, desc[UR4][R6.64] ;  /* 0x0000000406117981 */ /* 0x000362000c1e1900 */
[----:B----4-:R-:W-:Y:S01]  /*03d0*/  @!P5 ISETP.NE.AND P6, PT, R12, RZ, PT ;  /* 0x000000ff0c00d20c */ /* 0x010fe20003fc5270 */
[----:B------:R-:W-:-:S03]  /*03e0*/  IMAD.MOV.U32 R0, RZ, RZ, RZ ;  /* 0x000000ffff007224 */ /* 0x000fc600078e00ff */
[----:B------:R-:W-:Y:S01]  /*03f0*/  @!P5 SEL R0, RZ, 0x1, !P6 ;  /* 0x00000001ff00d807 */ /* 0x000fe20007000000 */
[----:B0-----:R-:W-:-:S03]  /*0400*/  IMAD.MOV.U32 R3, RZ, RZ, RZ ;  /* 0x000000ffff037224 */ /* 0x001fc600078e00ff */
[----:B------:R-:W-:Y:S01]  /*0410*/  IADD3 R4, PT, PT, R0, R11, R4 ;  /* 0x0000000b00047210 */ /* 0x000fe20007ffe004 */
[----:B------:R-:W-:Y:S01]  /*0420*/  IMAD.MOV.U32 R0, RZ, RZ, RZ ;  /* 0x000000ffff007224 */ /* 0x000fe200078e00ff */
[----:B------:R-:W-:Y:S01]  /*0430*/  BSSY.RECONVERGENT B0, `(.L_x_7) ;  /* 0x000001c000007945 */ /* 0x000fe20003800200 */
[----:B--2---:R-:W-:Y:S02]  /*0440*/  @P3 ISETP.NE.AND P6, PT, R10, RZ, PT ;  /* 0x000000ff0a00320c */ /* 0x004fe40003fc5270 */
[----:B---3--:R-:W-:Y:S02]  /*0450*/  @P1 ISETP.NE.AND P5, PT, R9, RZ, PT ;  /* 0x000000ff0900120c */ /* 0x008fe40003fa5270 */
[----:B------:R-:W-:Y:S02]  /*0460*/  CS2R R8, SRZ ;  /* 0x0000000000087805 */ /* 0x000fe4000001ff00 */
[----:B------:R-:W-:Y:S02]  /*0470*/  @P3 SEL R8, RZ, 0x1, !P6 ;  /* 0x00000001ff083807 */ /* 0x000fe40007000000 */
[----:B-----5:R-:W-:-:S02]  /*0480*/  @!P0 ISETP.NE.AND P3, PT, R13, RZ, PT ;  /* 0x000000ff0d00820c */ /* 0x020fc40003f65270 */
[----:B------:R-:W-:Y:S02]  /*0490*/  @P1 SEL R9, RZ, 0x1, !P5 ;  /* 0x00000001ff091807 */ /* 0x000fe40006800000 */
[----:B------:R-:W-:Y:S02]  /*04a0*/  @P2 ISETP.NE.AND P6, PT, R14, RZ, PT ;  /* 0x000000ff0e00220c */ /* 0x000fe40003fc5270 */
[----:B------:R-:W-:Y:S02]  /*04b0*/  @!P0 SEL R0, RZ, 0x1, !P3 ;  /* 0x00000001ff008807 */ /* 0x000fe40005800000 */
[----:B------:R-:W-:Y:S02]  /*04c0*/  @P2 SEL R3, RZ, 0x1, !P6 ;  /* 0x00000001ff032807 */ /* 0x000fe40007000000 */
[----:B------:R-:W-:Y:S02]  /*04d0*/  IADD3 R8, PT, PT, R9, R4, R8 ;  /* 0x0000000409087210 */ /* 0x000fe40007ffe008 */
[----:B------:R-:W-:Y:S01]  /*04e0*/  @!P4 ISETP.NE.AND P0, PT, R15, RZ, PT ;  /* 0x000000ff0f00c20c */ /* 0x000fe20003f05270 */
[----:B------:R-:W-:Y:S01]  /*04f0*/  IMAD.MOV.U32 R4, RZ, RZ, RZ ;  /* 0x000000ffff047224 */ /* 0x000fe200078e00ff */
[----:B-1----:R-:W-:-:S02]  /*0500*/  IADD3 R7, PT, PT, R3, R8, R0 ;  /* 0x0000000803077210 */ /* 0x002fc40007ffe000 */
[----:B------:R-:W-:Y:S01]  /*0510*/  @!P4 SEL R4, RZ, 0x1, !P0 ;  /* 0x00000001ff04c807 */ /* 0x000fe20004000000 */
[----:B------:R-:W0:Y:S04]  /*0520*/  LDC.64 R2, c[0x0][0x388] ;  /* 0x0000e200ff027b82 */ /* 0x000e280000000a00 */
[----:B------:R-:W-:-:S04]  /*0530*/  IMAD.IADD R4, R7, 0x1, R4 ;  /* 0x0000000107047824 */ /* 0x000fc800078e0204 */
[----:B------:R-:W-:-:S05]  /*0540*/  VIADD R0, R4, 0xfffffffc ;  /* 0xfffffffc04007836 */ /* 0x000fca0000000000 */
[----:B------:R-:W-:-:S04]  /*0550*/  ISETP.GT.U32.AND P0, PT, R0, -0x3, PT ;  /* 0xfffffffd0000780c */ /* 0x000fc80003f04070 */
[----:B------:R-:W-:Y:S01]  /*0560*/  ISETP.EQ.OR P0, PT, R17, RZ, P0 ;  /* 0x000000ff1100720c */ /* 0x000fe20000702670 */
[----:B0-----:R-:W-:-:S05]  /*0570*/  IMAD.WIDE.U32 R2, R5, 0x4, R2 ;  /* 0x0000000405027825 */ /* 0x001fca00078e0002 */
[----:B------:R0:W-:Y:S07]  /*0580*/  STG.E desc[UR4][R2.64], R17 ;  /* 0x0000001102007986 */ /* 0x0001ee000c101904 */
[----:B------:R0:W-:Y:S01]  /*0590*/  @!P0 STG.E desc[UR4][R2.64], RZ ;  /* 0x000000ff02008986 */ /* 0x0001e2000c101904 */
[----:B------:R-:W-:Y:S05]  /*05a0*/  @!P0 BRA `(.L_x_8) ;  /* 0x0000000000108947 */ /* 0x000fea0003800000 */
[----:B------:R-:W-:-:S04]  /*05b0*/  ISETP.NE.AND P0, PT, R4, 0x3, PT ;  /* 0x000000030400780c */ /* 0x000fc80003f05270 */
[----:B------:R-:W-:-:S13]  /*05c0*/  ISETP.NE.OR P0, PT, R17, RZ, P0 ;  /* 0x000000ff1100720c */ /* 0x000fda0000705670 */
[----:B------:R-:W-:-:S05]  /*05d0*/  @!P0 IMAD.MOV.U32 R5, RZ, RZ, 0x1 ;  /* 0x00000001ff058424 */ /* 0x000fca00078e00ff */
[----:B------:R1:W-:Y:S02]  /*05e0*/  @!P0 STG.E desc[UR4][R2.64], R5 ;  /* 0x0000000502008986 */ /* 0x0003e4000c101904 */
.L_x_8:
[----:B------:R-:W-:Y:S05]  /*05f0*/  BSYNC.RECONVERGENT B0 ;  /* 0x0000000000007941 */ /* 0x000fea0003800200 */
.L_x_7:
[----:B------:R-:W-:Y:S06]  /*0600*/  BAR.SYNC.DEFER_BLOCKING 0x0 ;  /* 0x0000000000007b1d */ /* 0x000fec0000010000 */
[----:B------:R-:W-:Y:S05]  /*0610*/  EXIT ;  /* 0x000000000000794d */ /* 0x000fea0003800000 */
.L_x_9:
        /* <DEDUP_REMOVED lines=14> */
.L_x_12:


//--------------------- .text._Z23play_with_shared_memoryPiS_i --------------------------
	.section	.text._Z23play_with_shared_memoryPiS_i,"ax",@progbits
	.align	128
        .global         _Z23play_with_shared_memoryPiS_i
        .type           _Z23play_with_shared_memoryPiS_i,@function
        .size           _Z23play_with_shared_memoryPiS_i,(.L_x_13 - _Z23play_with_shared_memoryPiS_i)
        .other          _Z23play_with_shared_memoryPiS_i,@"STO_CUDA_ENTRY STV_DEFAULT"
_Z23play_with_shared_memoryPiS_i:
.text._Z23play_with_shared_memoryPiS_i:
[----:B------:R-:W-:Y:S01]  /*0000*/  LDC R1, c[0x0][0x37c] ;  /* 0x0000df00ff017b82 */ /* 0x000fe20000000800 */
[----:B------:R-:W0:Y:S01]  /*0010*/  LDCU UR5, c[0x0][0x360] ;  /* 0x00006c00ff0577ac */ /* 0x000e220008000800 */
[----:B------:R-:W1:Y:S06]  /*0020*/  S2R R0, SR_TID.X ;  /* 0x0000000000007919 */ /* 0x000e6c0000002100 */
[----:B------:R-:W2:Y:S01]  /*0030*/  S2UR UR4, SR_CTAID.X ;  /* 0x00000000000479c3 */ /* 0x000ea20000002500 */
[----:B------:R-:W-:Y:S01]  /*0040*/  IMAD.MOV.U32 R2, RZ, RZ, RZ ;  /* 0x000000ffff027224 */ /* 0x000fe200078e00ff */
[----:B------:R-:W3:Y:S06]  /*0050*/  LDCU.64 UR6, c[0x0][0x358] ;  /* 0x00006b00ff0677ac */ /* 0x000eec0008000a00 */
[----:B------:R-:W4:Y:S01]  /*0060*/  LDC.64 R10, c[0x0][0x380] ;  /* 0x0000e000ff0a7b82 */ /* 0x000f220000000a00 */
[----:B0-----:R-:W0:Y:S01]  /*0070*/  I2F.U32.RP R4, UR5 ;  /* 0x0000000500047d06 */ /* 0x001e220008209000 */
[----:B------:R-:W-:Y:S01]  /*0080*/  ISETP.NE.U32.AND P1, PT, RZ, UR5, PT ;  /* 0x00000005ff007c0c */ /* 0x000fe2000bf25070 */
[----:B--2---:R-:W-:-:S06]  /*0090*/  UIMAD UR4, UR4, UR5, URZ ;  /* 0x00000005040472a4 */ /* 0x004fcc000f8e02ff */
[----:B0-----:R-:W0:Y:S02]  /*00a0*/  MUFU.RCP R4, R4 ;  /* 0x0000000400047308 */ /* 0x001e240000001000 */
[----:B0-----:R-:W-:-:S06]  /*00b0*/  VIADD R3, R4, 0xffffffe ;  /* 0x0ffffffe04037836 */ /* 0x001fcc0000000000 */
[----:B------:R-:W0:Y:S02]  /*00c0*/  F2I.FTZ.U32.TRUNC.NTZ R3, R3 ;  /* 0x0000000300037305 */ /* 0x000e24000021f000 */
[----:B0-----:R-:W-:-:S04]  /*00d0*/  IMAD.MOV R5, RZ, RZ, -R3 ;  /* 0x000000ffff057224 */ /* 0x001fc800078e0a03 */
[----:B------:R-:W-:-:S04]  /*00e0*/  IMAD R5, R5, UR5, RZ ;  /* 0x0000000505057c24 */ /* 0x000fc8000f8e02ff */
[----:B------:R-:W-:Y:S02]  /*00f0*/  IMAD.HI.U32 R5, R3, R5, R2 ;  /* 0x0000000503057227 */ /* 0x000fe400078e0002 */
[----:B------:R-:W0:Y:S02]  /*0100*/  LDC R3, c[0x0][0x390] ;  /* 0x0000e400ff037b82 */ /* 0x000e240000000800 */
[----:B-1----:R-:W-:-:S04]  /*0110*/  VIADD R2, R0, UR4 ;  /* 0x0000000400027c36 */ /* 0x002fc80008000000 */
[----:B------:R-:W-:-:S04]  /*0120*/  IMAD.HI.U32 R5, R5, R2, RZ ;  /* 0x0000000205057227 */ /* 0x000fc800078e00ff */
[----:B------:R-:W-:-:S04]  /*0130*/  IMAD.MOV R5, RZ, RZ, -R5 ;  /* 0x000000ffff057224 */ /* 0x000fc800078e0a05 */
[----:B------:R-:W-:-:S05]  /*0140*/  IMAD R6, R5, UR5, R2 ;  /* 0x0000000505067c24 */ /* 0x000fca000f8e0202 */
[----:B------:R-:W-:Y:S01]  /*0150*/  ISETP.GE.U32.AND P0, PT, R6, UR5, PT ;  /* 0x0000000506007c0c */ /* 0x000fe2000bf06070 */
[----:B0-----:R-:W-:Y:S02]  /*0160*/  IMAD.IADD R4, R0, 0x1, R3 ;  /* 0x0000000100047824 */ /* 0x001fe400078e0203 */
[----:B------:R-:W-:Y:S02]  /*0170*/  IMAD R5, R3, R3, RZ ;  /* 0x0000000303057224 */ /* 0x000fe400078e02ff */
[----:B------:R-:W-:-:S08]  /*0180*/  VIADD R8, R4, UR4 ;  /* 0x0000000404087c36 */ /* 0x000fd00008000000 */
[----:B------:R-:W-:-:S05]  /*0190*/  @P0 VIADD R6, R6, -UR5 ;  /* 0x8000000506060c36 */ /* 0x000fca0008000000 */
[----:B------:R-:W-:-:S13]  /*01a0*/  ISETP.GE.U32.AND P0, PT, R6, UR5, PT ;  /* 0x0000000506007c0c */ /* 0x000fda000bf06070 */
[----:B------:R-:W-:Y:S01]  /*01b0*/  @P0 VIADD R6, R6, -UR5 ;  /* 0x8000000506060c36 */ /* 0x000fe20008000000 */
[----:B------:R-:W-:Y:S02]  /*01c0*/  @!P1 LOP3.LUT R6, RZ, UR5, RZ, 0x33, !PT ;  /* 0x00000005ff069c12 */ /* 0x000fe4000f8e33ff */
[----:B------:R-:W-:Y:S02]  /*01d0*/  ISETP.GE.AND P1, PT, R8, R5, PT ;  /* 0x000000050800720c */ /* 0x000fe40003f26270 */
[-C--:B------:R-:W-:Y:S02]  /*01e0*/  ISETP.GE.AND P0, PT, R6, R3.reuse, PT ;  /* 0x000000030600720c */ /* 0x080fe40003f06270 */
[----:B------:R-:W-:Y:S02]  /*01f0*/  IADD3 R5, PT, PT, -R3, UR5, RZ ;  /* 0x0000000503057c10 */ /* 0x000fe4000fffe1ff */
[----:B------:R-:W-:Y:S02]  /*0200*/  ISETP.LT.OR P0, PT, R2, R3, P0 ;  /* 0x000000030200720c */ /* 0x000fe40000701670 */
[----:B------:R-:W-:Y:S01]  /*0210*/  ISETP.LT.OR P2, PT, R6, R5, P1 ;  /* 0x000000050600720c */ /* 0x000fe20000f41670 */
[----:B----4-:R-:W-:-:S10]  /*0220*/  IMAD.WIDE.U32 R6, R2, 0x4, R10 ;  /* 0x0000000402067825 */ /* 0x010fd400078e000a */
[----:B------:R-:W-:Y:S02]  /*0230*/  @!P0 IMAD.IADD R5, R2, 0x1, -R3 ;  /* 0x0000000102058824 */ /* 0x000fe400078e0a03 */
[----:B------:R-:W-:-:S04]  /*0240*/  @!P2 IMAD.WIDE R8, R8, 0x4, R10 ;  /* 0x000000040808a825 */ /* 0x000fc800078e020a */
[----:B------:R-:W-:Y:S02]  /*0250*/  @!P0 IMAD.WIDE R10, R5, 0x4, R10 ;  /* 0x00000004050a8825 */ /* 0x000fe400078e020a */
[----:B---3--:R0:W2:Y:S04]  /*0260*/  LDG.E R5, desc[UR6][R6.64] ;  /* 0x0000000606057981 */ /* 0x0080a8000c1e1900 */
[----:B------:R-:W3:Y:S04]  /*0270*/  @!P2 LDG.E R9, desc[UR6][R8.64] ;  /* 0x000000060809a981 */ /* 0x000ee8000c1e1900 */
[----:B------:R1:W4:Y:S01]  /*0280*/  @!P0 LDG.E R11, desc[UR6][R10.64] ;  /* 0x000000060a0b8981 */ /* 0x000322000c1e1900 */
[----:B------:R-:W-:Y:S01]  /*0290*/  IABS R15, R3 ;  /* 0x00000003000f7213 */ /* 0x000fe20000000000 */
[----:B------:R-:W5:Y:S01]  /*02a0*/  S2UR UR5, SR_CgaCtaId ;  /* 0x00000000000579c3 */ /* 0x000f620000008800 */
[----:B0-----:R-:W-:Y:S01]  /*02b0*/  IABS R6, R2 ;  /* 0x0000000200067213 */ /* 0x001fe20000000000 */
[----:B------:R-:W-:Y:S01]  /*02c0*/  UMOV UR4, 0x400 ;  /* 0x0000040000047882 */ /* 0x000fe20000000000 */
[----:B------:R-:W0:Y:S01]  /*02d0*/  I2F.RP R14, R15 ;  /* 0x0000000f000e7306 */ /* 0x000e220000209400 */
[----:B------:R-:W-:Y:S01]  /*02e0*/  ISETP.GE.AND P5, PT, R2, RZ, PT ;  /* 0x000000ff0200720c */ /* 0x000fe20003fa6270 */
[----:B-1----:R-:W-:-:S06]  /*02f0*/  VIADD R10, R3, 0xffffffff ;  /* 0xffffffff030a7836 */ /* 0x002fcc0000000000 */
[----:B0-----:R-:W0:Y:S01]  /*0300*/  MUFU.RCP R14, R14 ;  /* 0x0000000e000e7308 */ /* 0x001e220000001000 */
[----:B-----5:R-:W-:-:S06]  /*0310*/  ULEA UR4, UR5, UR4, 0x18 ;  /* 0x0000000405047291 */ /* 0x020fcc000f8ec0ff */
[----:B------:R-:W-:Y:S02]  /*0320*/  LEA R4, R4, UR4, 0x2 ;  /* 0x0000000404047c11 */ /* 0x000fe4000f8e10ff */
[----:B------:R-:W-:Y:S01]  /*0330*/  LEA R0, R0, UR4, 0x2 ;  /* 0x0000000400007c11 */ /* 0x000fe2000f8e10ff */
[----:B0-----:R-:W-:-:S04]  /*0340*/  VIADD R12, R14, 0xffffffe ;  /* 0x0ffffffe0e0c7836 */ /* 0x001fc80000000000 */
[----:B------:R0:W1:Y:S02]  /*0350*/  F2I.FTZ.U32.TRUNC.NTZ R13, R12 ;  /* 0x0000000c000d7305 */ /* 0x000064000021f000 */
[----:B0-----:R-:W-:Y:S02]  /*0360*/  IMAD.MOV.U32 R12, RZ, RZ, RZ ;  /* 0x000000ffff0c7224 */ /* 0x001fe400078e00ff */
[----:B-1----:R-:W-:-:S04]  /*0370*/  IMAD.MOV R16, RZ, RZ, -R13 ;  /* 0x000000ffff107224 */ /* 0x002fc800078e0a0d */
[----:B------:R-:W-:-:S04]  /*0380*/  IMAD R7, R16, R15, RZ ;  /* 0x0000000f10077224 */ /* 0x000fc800078e02ff */
[----:B------:R-:W-:-:S06]  /*0390*/  IMAD.HI.U32 R13, R13, R7, R12 ;  /* 0x000000070d0d7227 */ /* 0x000fcc00078e000c */
[----:B------:R-:W-:-:S04]  /*03a0*/  IMAD.HI.U32 R13, R13, R6, RZ ;  /* 0x000000060d0d7227 */ /* 0x000fc800078e00ff */
[----:B------:R-:W-:-:S04]  /*03b0*/  IMAD.MOV R13, RZ, RZ, -R13 ;  /* 0x000000ffff0d7224 */ /* 0x000fc800078e0a0d */
[----:B------:R-:W-:-:S05]  /*03c0*/  IMAD R6, R15, R13, R6 ;  /* 0x0000000d0f067224 */ /* 0x000fca00078e0206 */
[----:B------:R-:W-:-:S13]  /*03d0*/  ISETP.GT.U32.AND P3, PT, R15, R6, PT ;  /* 0x000000060f00720c */ /* 0x000fda0003f64070 */
[----:B------:R-:W-:Y:S01]  /*03e0*/  @!P3 IMAD.IADD R6, R6, 0x1, -R15 ;  /* 0x000000010606b824 */ /* 0x000fe200078e0a0f */
[----:B------:R-:W-:-:S04]  /*03f0*/  ISETP.NE.AND P3, PT, R3, RZ, PT ;  /* 0x000000ff0300720c */ /* 0x000fc80003f65270 */
[----:B------:R-:W-:-:S13]  /*0400*/  ISETP.GT.U32.AND P4, PT, R15, R6, PT ;  /* 0x000000060f00720c */ /* 0x000fda0003f84070 */
[----:B------:R-:W-:-:S04]  /*0410*/  @!P4 IMAD.IADD R6, R6, 0x1, -R15 ;  /* 0x000000010606c824 */ /* 0x000fc800078e0a0f */
[----:B------:R-:W-:Y:S02]  /*0420*/  IMAD.MOV.U32 R13, RZ, RZ, R6 ;  /* 0x000000ffff0d7224 */ /* 0x000fe400078e0006 */
[----:B------:R-:W-:Y:S02]  /*0430*/  IMAD R6, R3, 0x4, R4 ;  /* 0x0000000403067824 */ /* 0x000fe400078e0204 */
[----:B------:R-:W-:Y:S01]  /*0440*/  @!P5 IMAD.MOV R13, RZ, RZ, -R13 ;  /* 0x000000ffff0dd224 */ /* 0x000fe200078e0a0d */
[----:B------:R-:W-:-:S04]  /*0450*/  @!P3 LOP3.LUT R13, RZ, R3, RZ, 0x33, !PT ;  /* 0x00000003ff0db212 */ /* 0x000fc800078e33ff */
[C---:B------:R-:W-:Y:S02]  /*0460*/  ISETP.EQ.OR P5, PT, R13.reuse, RZ, P1 ;  /* 0x000000ff0d00720c */ /* 0x040fe40000fa2670 */
[C---:B------:R-:W-:Y:S01]  /*0470*/  ISETP.NE.AND P3, PT, R13.reuse, R10, PT ;  /* 0x0000000a0d00720c */ /* 0x040fe20003f65270 */
[----:B--2---:R0:W-:Y:S04]  /*0480*/  STS [R4], R5 ;  /* 0x0000000504007388 */ /* 0x0041e80000000800 */
[----:B---3--:R-:W-:Y:S01]  /*0490*/  @!P2 STS [R6], R9 ;  /* 0x000000090600a388 */ /* 0x008fe20000000800 */
[----:B------:R-:W-:-:S03]  /*04a0*/  ISETP.NE.AND P2, PT, R13, RZ, PT ;  /* 0x000000ff0d00720c */ /* 0x000fc60003f45270 */
[----:B----4-:R-:W-:Y:S01]  /*04b0*/  @!P0 STS [R0], R11 ;  /* 0x0000000b00008388 */ /* 0x010fe20000000800 */
[----:B------:R-:W-:Y:S01]  /*04c0*/  BAR.SYNC.DEFER_BLOCKING 0x0 ;  /* 0x0000000000007b1d */ /* 0x000fe20000010000 */
[----:B------:R-:W-:Y:S01]  /*04d0*/  ISETP.EQ.OR P0, PT, R13, R10, P1 ;  /* 0x0000000a0d00720c */ /* 0x000fe20000f02670 */
[----:B0-----:R-:W-:-:S04]  /*04e0*/  IMAD.MOV.U32 R5, RZ, RZ, RZ ;  /* 0x000000ffff057224 */ /* 0x001fc800078e00ff */
[----:B------:R-:W0:Y:S04]  /*04f0*/  @!P5 LDS R7, [R6+-0x4] ;  /* 0xfffffc000607d984 */ /* 0x000e280000000800 */
[----:B------:R-:W1:Y:S04]  /*0500*/  @!P1 LDS R8, [R6] ;  /* 0x0000000006089984 */ /* 0x000e680000000800 */
[----:B------:R-:W-:Y:S04]  /*0510*/  @P2 LDS R9, [R4+-0x4] ;  /* 0xfffffc0004092984 */ /* 0x000fe80000000800 */
[----:B------:R-:W-:Y:S04]  /*0520*/  @P3 LDS R10, [R4+0x4] ;  /* 0x00000400040a3984 */ /* 0x000fe80000000800 */
[----:B------:R-:W-:Y:S01]  /*0530*/  LDS R15, [R4] ;  /* 0x00000000040f7984 */ /* 0x000fe20000000800 */
[----:B0-----:R-:W-:-:S03]  /*0540*/  @!P5 ISETP.NE.AND P6, PT, R7, RZ, PT ;  /* 0x000000ff0700d20c */ /* 0x001fc60003fc5270 */
[----:B------:R-:W0:Y:S01]  /*0550*/  @!P0 LDS R7, [R6+0x4] ;  /* 0x0000040006078984 */ /* 0x000e220000000800 */
[----:B-1----:R-:W-:Y:S01]  /*0560*/  @!P1 ISETP.NE.AND P4, PT, R8, RZ, PT ;  /* 0x000000ff0800920c */ /* 0x002fe20003f85270 */
[----:B------:R-:W-:Y:S01]  /*0570*/  IMAD.MOV.U32 R8, RZ, RZ, RZ ;  /* 0x000000ffff087224 */ /* 0x000fe200078e00ff */
[----:B------:R-:W-:Y:S02]  /*0580*/  @!P5 SEL R5, RZ, 0x1, !P6 ;  /* 0x00000001ff05d807 */ /* 0x000fe40007000000 */
[CC--:B------:R-:W-:Y:S02]  /*0590*/  ISETP.GE.AND P6, PT, R2.reuse, R3.reuse, PT ;  /* 0x000000030200720c */ /* 0x0c0fe40003fc6270 */
[CC--:B------:R-:W-:Y:S02]  /*05a0*/  ISETP.LT.OR P5, PT, R2.reuse, R3.reuse, !P2 ;  /* 0x000000030200720c */ /* 0x0c0fe400057a1670 */
[----:B------:R-:W-:Y:S02]  /*05b0*/  @!P1 SEL R8, RZ, 0x1, !P4 ;  /* 0x00000001ff089807 */ /* 0x000fe40006000000 */
[----:B------:R-:W-:Y:S01]  /*05c0*/  ISETP.LT.OR P1, PT, R2, R3, !P3 ;  /* 0x000000030200720c */ /* 0x000fe20005f21670 */
[----:B------:R-:W-:-:S06]  /*05d0*/  IMAD.MOV.U32 R3, RZ, RZ, RZ ;  /* 0x000000ffff037224 */ /* 0x000fcc00078e00ff */
[----:B------:R-:W1:Y:S04]  /*05e0*/  @P6 LDS R12, [R0] ;  /* 0x00000000000c6984 */ /* 0x000e680000000800 */
[----:B------:R-:W2:Y:S04]  /*05f0*/  @!P5 LDS R11, [R0+-0x4] ;  /* 0xfffffc00000bd984 */ /* 0x000ea80000000800 */
[----:B------:R3:W4:Y:S02]  /*0600*/  @!P1 LDS R13, [R0+0x4] ;  /* 0x00000400000d9984 */ /* 0x0007240000000800 */
[----:B---3--:R-:W-:Y:S01]  /*0610*/  IMAD.MOV.U32 R0, RZ, RZ, RZ ;  /* 0x000000ffff007224 */ /* 0x008fe200078e00ff */
[----:B0-----:R-:W-:-:S02]  /*0620*/  @!P0 ISETP.NE.AND P4, PT, R7, RZ, PT ;  /* 0x000000ff0700820c */ /* 0x001fc40003f85270 */
[----:B------:R-:W-:Y:S02]  /*0630*/  CS2R R6, SRZ ;  /* 0x0000000000067805 */ /* 0x000fe4000001ff00 */
[----:B------:R-:W-:Y:S02]  /*0640*/  @!P0 SEL R3, RZ, 0x1, !P4 ;  /* 0x00000001ff038807 */ /* 0x000fe40006000000 */
[----:B------:R-:W-:Y:S02]  /*0650*/  @P2 ISETP.NE.AND P0, PT, R9, RZ, PT ;  /* 0x000000ff0900220c */ /* 0x000fe40003f05270 */
[----:B------:R-:W-:Y:S02]  /*0660*/  @P3 ISETP.NE.AND P4, PT, R10, RZ, PT ;  /* 0x000000ff0a00320c */ /* 0x000fe40003f85270 */
[----:B------:R-:W-:Y:S02]  /*0670*/  IADD3 R3, PT, PT, R3, R8, R5 ;  /* 0x0000000803037210 */ /* 0x000fe40007ffe005 */
[----:B------:R-:W-:Y:S01]  /*0680*/  @P2 SEL R6, RZ, 0x1, !P0 ;  /* 0x00000001ff062807 */ /* 0x000fe20004000000 */
[----:B------:R-:W0:Y:S01]  /*0690*/  LDC.64 R4, c[0x0][0x388] ;  /* 0x0000e200ff047b82 */ /* 0x000e220000000a00 */
[----:B------:R-:W-:-:S04]  /*06a0*/  @P3 SEL R7, RZ, 0x1, !P4 ;  /* 0x00000001ff073807 */ /* 0x000fc80006000000 */
[----:B------:R-:W-:Y:S01]  /*06b0*/  IADD3 R7, PT, PT, R7, R3, R6 ;  /* 0x0000000307077210 */ /* 0x000fe20007ffe006 */
[----:B------:R-:W-:Y:S01]  /*06c0*/  IMAD.MOV.U32 R3, RZ, RZ, RZ ;  /* 0x000000ffff037224 */ /* 0x000fe200078e00ff */
[----:B-1----:R-:W-:Y:S01]  /*06d0*/  @P6 ISETP.NE.AND P2, PT, R12, RZ, PT ;  /* 0x000000ff0c00620c */ /* 0x002fe20003f45270 */
[----:B------:R-:W-:Y:S01]  /*06e0*/  IMAD.MOV.U32 R6, RZ, RZ, RZ ;  /* 0x000000ffff067224 */ /* 0x000fe200078e00ff */
[----:B--2---:R-:W-:Y:S02]  /*06f0*/  @!P5 ISETP.NE.AND P0, PT, R11, RZ, PT ;  /* 0x000000ff0b00d20c */ /* 0x004fe40003f05270 */
[----:B------:R-:W-:Y:S02]  /*0700*/  @P6 SEL R3, RZ, 0x1, !P2 ;  /* 0x00000001ff036807 */ /* 0x000fe40005000000 */
[----:B----4-:R-:W-:Y:S02]  /*0710*/  @!P1 ISETP.NE.AND P3, PT, R13, RZ, PT ;  /* 0x000000ff0d00920c */ /* 0x010fe40003f65270 */
[----:B------:R-:W-:-:S02]  /*0720*/  @!P5 SEL R0, RZ, 0x1, !P0 ;  /* 0x00000001ff00d807 */ /* 0x000fc40004000000 */
[----:B------:R-:W-:Y:S02]  /*0730*/  @!P1 SEL R6, RZ, 0x1, !P3 ;  /* 0x00000001ff069807 */ /* 0x000fe40005800000 */
[----:B------:R-:W-:Y:S02]  /*0740*/  IADD3 R3, PT, PT, R3, R7, R0 ;  /* 0x0000000703037210 */ /* 0x000fe40007ffe000 */
[C---:B------:R-:W-:Y:S02]  /*0750*/  ISETP.NE.AND P2, PT, R15.reuse, RZ, PT ;  /* 0x000000ff0f00720c */ /* 0x040fe40003f45270 */
[----:B------:R-:W-:Y:S01]  /*0760*/  ISETP.NE.AND P0, PT, R15, RZ, PT ;  /* 0x000000ff0f00720c */ /* 0x000fe20003f05270 */
[----:B------:R-:W-:Y:S02]  /*0770*/  IMAD.IADD R6, R3, 0x1, R6 ;  /* 0x0000000103067824 */ /* 0x000fe400078e0206 */
[----:B0-----:R-:W-:-:S03]  /*0780*/  IMAD.WIDE.U32 R2, R2, 0x4, R4 ;  /* 0x0000000402027825 */ /* 0x001fc600078e0004 */
[C---:B------:R-:W-:Y:S01]  /*0790*/  ISETP.NE.AND P3, PT, R6.reuse, 0x3, PT ;  /* 0x000000030600780c */ /* 0x040fe20003f65270 */
[----:B------:R-:W-:-:S04]  /*07a0*/  VIADD R0, R6, 0xfffffffc ;  /* 0xfffffffc06007836 */ /* 0x000fc80000000000 */
[----:B------:R-:W-:Y:S02]  /*07b0*/  @!P2 SEL R15, R15, 0x1, P3 ;  /* 0x000000010f0fa807 */ /* 0x000fe40001800000 */
[----:B------:R-:W-:-:S04]  /*07c0*/  ISETP.GE.U32.AND P1, PT, R0, -0x2, PT ;  /* 0xfffffffe0000780c */ /* 0x000fc80003f26070 */
[----:B------:R-:W-:-:S05]  /*07d0*/  @P0 SEL R15, R15, RZ, P1 ;  /* 0x000000ff0f0f0207 */ /* 0x000fca0000800000 */
[----:B------:R-:W-:Y:S01]  /*07e0*/  STG.E desc[UR6][R2.64], R15 ;  /* 0x0000000f02007986 */ /* 0x000fe2000c101906 */
[----:B------:R-:W-:Y:S06]  /*07f0*/  BAR.SYNC.DEFER_BLOCKING 0x0 ;  /* 0x0000000000007b1d */ /* 0x000fec0000010000 */
[----:B------:R-:W-:Y:S05]  /*0800*/  EXIT ;  /* 0x000000000000794d */ /* 0x000fea0003800000 */
.L_x_10:
        /* <DEDUP_REMOVED lines=15> */
.L_x_13:


//--------------------- .nv.shared._Z4playPiS_    --------------------------
	.section	.nv.shared._Z4playPiS_,"aw",@nobits
	.sectionflags	@""
	.align	16
	.zero		1024


//--------------------- .nv.shared.reserved.0     --------------------------
	.section	.nv.shared.reserved.0,"aw",@nobits
	.weak		__nv_reservedSMEM_offset_0_alias
	.size		__nv_reservedSMEM_offset_0_alias, 0, 64
	.other		__nv_reservedSMEM_offset_0_alias,@"STO_CUDA_RESERVED_SHARED STV_DEFAULT"
__nv_reservedSMEM_offset_0_alias:
	.zero		0
	.zero		64


//--------------------- .nv.shared._Z25play_with_row_based_indexPiS_i --------------------------
	.section	.nv.shared._Z25play_with_row_based_indexPiS_i,"aw",@nobits
	.sectionflags	@""
	.align	16
	.zero		1024


//--------------------- .nv.shared._Z23play_with_shared_memoryPiS_i --------------------------
	.section	.nv.shared._Z23play_with_shared_memoryPiS_i,"aw",@nobits
	.sectionflags	@""
	.align	16
	.zero		1024


//--------------------- .nv.constant0._Z4playPiS_ --------------------------
	.section	.nv.constant0._Z4playPiS_,"a",@progbits
	.sectionflags	@""
	.align	4
.nv.constant0._Z4playPiS_:
	.zero		912


//--------------------- .nv.constant0._Z25play_with_row_based_indexPiS_i --------------------------
	.section	.nv.constant0._Z25play_with_row_based_indexPiS_i,"a",@progbits
	.sectionflags	@""
	.align	4
.nv.constant0._Z25play_with_row_based_indexPiS_i:
	.zero		916


//--------------------- .nv.constant0._Z23play_with_shared_memoryPiS_i --------------------------
	.section	.nv.constant0._Z23play_with_shared_memoryPiS_i,"a",@progbits
	.sectionflags	@""
	.align	4
.nv.constant0._Z23play_with_shared_memoryPiS_i:
	.zero		916


//--------------------- SYMBOLS --------------------------

	.type		.nv.reservedSmem.offset0,@object
	.size		.nv.reservedSmem.offset0,0x4
	.type		.nv.reservedSmem.cap,@object
	.size		.nv.reservedSmem.cap,0x4
